	.target	sm_90a

	.elftype	@"ET_EXEC"


//--------------------- .note.nv.tkinfo           --------------------------
	.section	.note.nv.tkinfo,"",@"SHT_NOTE"
	.sectionflags	@"SHF_NOTE_NV_TKINFO"
	.tkinfo
        /*0018*/ 	.word	0x00000002
        /*0030*/ 	.string	""
        /*0030*/ 	.string	"ptxas"
        /*0030*/ 	.string	"Cuda compilation tools, release 13.0, V13.0.88"
        /*0030*/ 	.string	"Build cuda_13.0.r13.0/compiler.36424714_0"
        /*0030*/ 	.string	"-arch sm_90a -m 64 "



//--------------------- .note.nv.cuinfo           --------------------------
	.section	.note.nv.cuinfo,"",@"SHT_NOTE"
	.sectionflags	@"SHF_NOTE_NV_CUINFO"
        /*0018*/ 	.short	0x0002
        /*001a*/ 	.short	0x005a
        /*001c*/ 	.short	0x0082
	.zero		2


//--------------------- .nv.info                  --------------------------
	.section	.nv.info,"",@"SHT_CUDA_INFO"
	.align	4


	//----- nvinfo : EIATTR_REGCOUNT
	.align		4
        /*0000*/ 	.byte	0x04, 0x2f
        /*0002*/ 	.short	(.L_15 - .L_14)
	.align		4
.L_14:
        /*0004*/ 	.word	index@(_ZN7cutlass13device_kernelINS_4gemm6kernel13GemmUniversalIN4cute5tupleIJiiiiEEENS1_10collective13CollectiveMmaINS1_34MainloopSm90TmaGmmaWarpSpecializedILi4ENS5_IJNS4_1CILi2EEENSA_ILi4EEENSA_ILi1EEEEEENS1_35KernelTmaWarpSpecializedCooperativeEEENS5_IJNSA_ILi128EEENSA_ILi256EEENSA_ILi64EEEEEENS_10bfloat16_tENS5_IJlSD_lEEESL_SM_NS4_8TiledMMAINS4_8MMA_AtomIJNS4_4SM904GMMA28MMA_64x256x16_F32BF16BF16_SSILNSQ_5MajorE0ELSS_0ELNSQ_7ScaleInE1ELST_1EEEEEENS4_6LayoutINS5_IJSB_SD_SD_EEENS5_IJSD_NSA_ILi0EEESY_EEEEENS5_IJNS4_10UnderscoreES11_S11_EEEEENS4_23SM90_TMA_LOAD_MULTICASTENS4_14ComposedLayoutINS4_7SwizzleILi3ELi4ELi3EEENS4_18smem_ptr_flag_bitsILi16EEENSW_INS5_IJNSA_ILi8EEESJ_EEENS5_IJSJ_SD_EEEEEEEvNS4_8identityES14_S1E_vS1F_EENS_8epilogue10collective6detail29Sm90TmaWarpSpecializedAdapterINS1I_15DefaultEpilogueISL_SM_SM_NS1H_6thread17LinearCombinationISL_Li1EffLNS1M_9ScaleType4KindE0ELNS_15FloatRoundStyleE2ESL_EENS1_15EpilogueDefaultEEEEEvvEEEEvNT_6ParamsE)
        /*0008*/ 	.word	0x000000a8


	//----- nvinfo : EIATTR_FRAME_SIZE
	.align		4
.L_15:
        /*000c*/ 	.byte	0x04, 0x11
        /*000e*/ 	.short	(.L_17 - .L_16)
	.align		4
.L_16:
        /*0010*/ 	.word	index@(_ZN7cutlass13device_kernelINS_4gemm6kernel13GemmUniversalIN4cute5tupleIJiiiiEEENS1_10collective13CollectiveMmaINS1_34MainloopSm90TmaGmmaWarpSpecializedILi4ENS5_IJNS4_1CILi2EEENSA_ILi4EEENSA_ILi1EEEEEENS1_35KernelTmaWarpSpecializedCooperativeEEENS5_IJNSA_ILi128EEENSA_ILi256EEENSA_ILi64EEEEEENS_10bfloat16_tENS5_IJlSD_lEEESL_SM_NS4_8TiledMMAINS4_8MMA_AtomIJNS4_4SM904GMMA28MMA_64x256x16_F32BF16BF16_SSILNSQ_5MajorE0ELSS_0ELNSQ_7ScaleInE1ELST_1EEEEEENS4_6LayoutINS5_IJSB_SD_SD_EEENS5_IJSD_NSA_ILi0EEESY_EEEEENS5_IJNS4_10UnderscoreES11_S11_EEEEENS4_23SM90_TMA_LOAD_MULTICASTENS4_14ComposedLayoutINS4_7SwizzleILi3ELi4ELi3EEENS4_18smem_ptr_flag_bitsILi16EEENSW_INS5_IJNSA_ILi8EEESJ_EEENS5_IJSJ_SD_EEEEEEEvNS4_8identityES14_S1E_vS1F_EENS_8epilogue10collective6detail29Sm90TmaWarpSpecializedAdapterINS1I_15DefaultEpilogueISL_SM_SM_NS1H_6thread17LinearCombinationISL_Li1EffLNS1M_9ScaleType4KindE0ELNS_15FloatRoundStyleE2ESL_EENS1_15EpilogueDefaultEEEEEvvEEEEvNT_6ParamsE)
        /*0014*/ 	.word	0x00000000


	//----- nvinfo : EIATTR_MIN_STACK_SIZE
	.align		4
.L_17:
        /*0018*/ 	.byte	0x04, 0x12
        /*001a*/ 	.short	(.L_19 - .L_18)
	.align		4
.L_18:
        /*001c*/ 	.word	index@(_ZN7cutlass13device_kernelINS_4gemm6kernel13GemmUniversalIN4cute5tupleIJiiiiEEENS1_10collective13CollectiveMmaINS1_34MainloopSm90TmaGmmaWarpSpecializedILi4ENS5_IJNS4_1CILi2EEENSA_ILi4EEENSA_ILi1EEEEEENS1_35KernelTmaWarpSpecializedCooperativeEEENS5_IJNSA_ILi128EEENSA_ILi256EEENSA_ILi64EEEEEENS_10bfloat16_tENS5_IJlSD_lEEESL_SM_NS4_8TiledMMAINS4_8MMA_AtomIJNS4_4SM904GMMA28MMA_64x256x16_F32BF16BF16_SSILNSQ_5MajorE0ELSS_0ELNSQ_7ScaleInE1ELST_1EEEEEENS4_6LayoutINS5_IJSB_SD_SD_EEENS5_IJSD_NSA_ILi0EEESY_EEEEENS5_IJNS4_10UnderscoreES11_S11_EEEEENS4_23SM90_TMA_LOAD_MULTICASTENS4_14ComposedLayoutINS4_7SwizzleILi3ELi4ELi3EEENS4_18smem_ptr_flag_bitsILi16EEENSW_INS5_IJNSA_ILi8EEESJ_EEENS5_IJSJ_SD_EEEEEEEvNS4_8identityES14_S1E_vS1F_EENS_8epilogue10collective6detail29Sm90TmaWarpSpecializedAdapterINS1I_15DefaultEpilogueISL_SM_SM_NS1H_6thread17LinearCombinationISL_Li1EffLNS1M_9ScaleType4KindE0ELNS_15FloatRoundStyleE2ESL_EENS1_15EpilogueDefaultEEEEEvvEEEEvNT_6ParamsE)
        /*0020*/ 	.word	0x00000000
.L_19:


//--------------------- .nv.compat                --------------------------
	.section	.nv.compat,"",@"SHT_CUDA_COMPAT_INFO"
	.align	4
        /*0000*/ 	.byte	0x02, 0x09, 0x01, 0x00, 0x02, 0x02, 0x04, 0x00, 0x02, 0x05, 0x05, 0x00, 0x03, 0x07, 0x01, 0x01
        /*0010*/ 	.byte	0x02, 0x03, 0x01, 0x00, 0x02, 0x06, 0x01, 0x00, 0x04, 0x0b, 0x08, 0x00, 0x00, 0x00, 0x00, 0x00
        /*0020*/ 	.byte	0x00, 0x00, 0x00, 0x00


//--------------------- .nv.info._ZN7cutlass13device_kernelINS_4gemm6kernel13GemmUniversalIN4cute5tupleIJiiiiEEENS1_10collective13CollectiveMmaINS1_34MainloopSm90TmaGmmaWarpSpecializedILi4ENS5_IJNS4_1CILi2EEENSA_ILi4EEENSA_ILi1EEEEEENS1_35KernelTmaWarpSpecializedCooperativeEEENS5_IJNSA_ILi128EEENSA_ILi256EEENSA_ILi64EEEEEENS_10bfloat16_tENS5_IJlSD_lEEESL_SM_NS4_8TiledMMAINS4_8MMA_AtomIJNS4_4SM904GMMA28MMA_64x256x16_F32BF16BF16_SSILNSQ_5MajorE0ELSS_0ELNSQ_7ScaleInE1ELST_1EEEEEENS4_6LayoutINS5_IJSB_SD_SD_EEENS5_IJSD_NSA_ILi0EEESY_EEEEENS5_IJNS4_10UnderscoreES11_S11_EEEEENS4_23SM90_TMA_LOAD_MULTICASTENS4_14ComposedLayoutINS4_7SwizzleILi3ELi4ELi3EEENS4_18smem_ptr_flag_bitsILi16EEENSW_INS5_IJNSA_ILi8EEESJ_EEENS5_IJSJ_SD_EEEEEEEvNS4_8identityES14_S1E_vS1F_EENS_8epilogue10collective6detail29Sm90TmaWarpSpecializedAdapterINS1I_15DefaultEpilogueISL_SM_SM_NS1H_6thread17LinearCombinationISL_Li1EffLNS1M_9ScaleType4KindE0ELNS_15FloatRoundStyleE2ESL_EENS1_15EpilogueDefaultEEEEEvvEEEEvNT_6ParamsE --------------------------
	.section	.nv.info._ZN7cutlass13device_kernelINS_4gemm6kernel13GemmUniversalIN4cute5tupleIJiiiiEEENS1_10collective13CollectiveMmaINS1_34MainloopSm90TmaGmmaWarpSpecializedILi4ENS5_IJNS4_1CILi2EEENSA_ILi4EEENSA_ILi1EEEEEENS1_35KernelTmaWarpSpecializedCooperativeEEENS5_IJNSA_ILi128EEENSA_ILi256EEENSA_ILi64EEEEEENS_10bfloat16_tENS5_IJlSD_lEEESL_SM_NS4_8TiledMMAINS4_8MMA_AtomIJNS4_4SM904GMMA28MMA_64x256x16_F32BF16BF16_SSILNSQ_5MajorE0ELSS_0ELNSQ_7ScaleInE1ELST_1EEEEEENS4_6LayoutINS5_IJSB_SD_SD_EEENS5_IJSD_NSA_ILi0EEESY_EEEEENS5_IJNS4_10UnderscoreES11_S11_EEEEENS4_23SM90_TMA_LOAD_MULTICASTENS4_14ComposedLayoutINS4_7SwizzleILi3ELi4ELi3EEENS4_18smem_ptr_flag_bitsILi16EEENSW_INS5_IJNSA_ILi8EEESJ_EEENS5_IJSJ_SD_EEEEEEEvNS4_8identityES14_S1E_vS1F_EENS_8epilogue10collective6detail29Sm90TmaWarpSpecializedAdapterINS1I_15DefaultEpilogueISL_SM_SM_NS1H_6thread17LinearCombinationISL_Li1EffLNS1M_9ScaleType4KindE0ELNS_15FloatRoundStyleE2ESL_EENS1_15EpilogueDefaultEEEEEvvEEEEvNT_6ParamsE,"",@"SHT_CUDA_INFO"
	.sectionflags	@""
	.align	4


	//----- nvinfo : EIATTR_CUDA_API_VERSION
	.align		4
        /*0000*/ 	.byte	0x04, 0x37
        /*0002*/ 	.short	(.L_21 - .L_20)
.L_20:
        /*0004*/ 	.word	0x00000082


	//----- nvinfo : EIATTR_KPARAM_INFO
	.align		4
.L_21:
        /*0008*/ 	.byte	0x04, 0x17
        /*000a*/ 	.short	(.L_23 - .L_22)
.L_22:
        /*000c*/ 	.word	0x00000000
        /*0010*/ 	.short	0x0000
        /*0012*/ 	.short	0x0070
        /*0014*/ 	.byte	0x00, 0xf0, 0x01, 0x10


	//----- nvinfo : EIATTR_SPARSE_MMA_MASK
	.align		4
.L_23:
        /*0018*/ 	.byte	0x03, 0x50
        /*001a*/ 	.short	0x0000


	//----- nvinfo : EIATTR_MAXREG_COUNT
	.align		4
        /*001c*/ 	.byte	0x03, 0x1b
        /*001e*/ 	.short	0x00a8


	//----- nvinfo : EIATTR_NUM_BARRIERS
	.align		4
        /*0020*/ 	.byte	0x02, 0x4c
        /*0022*/ 	.byte	0x01
	.zero		1


	//----- nvinfo : EIATTR_EXTERNS
	.align		4
        /*0024*/ 	.byte	0x04, 0x0f
        /*0026*/ 	.short	(.L_25 - .L_24)


	//   ....[0]....
	.align		4
.L_24:
        /*0028*/ 	.word	index@(__assertfail)


	//----- nvinfo : EIATTR_MERCURY_ISA_VERSION
	.align		4
.L_25:
        /*002c*/ 	.byte	0x03, 0x5f
        /*002e*/ 	.short	0x0101


	//----- nvinfo : EIATTR_INT_WARP_WIDE_INSTR_OFFSETS
	.align		4
        /*0030*/ 	.byte	0x04, 0x31
        /*0032*/ 	.short	(.L_27 - .L_26)


	//   ....[0]....
.L_26:
        /*0034*/ 	.word	0x00000480


	//   ....[1]....
        /*0038*/ 	.word	0x000004b0


	//   ....[2]....
        /*003c*/ 	.word	0x00000670


	//   ....[3]....
        /*0040*/ 	.word	0x00001d30


	//----- nvinfo : EIATTR_COOP_GROUP_MASK_REGIDS
	.align		4
.L_27:
        /*0044*/ 	.byte	0x04, 0x29
        /*0046*/ 	.short	(.L_29 - .L_28)


	//   ....[0]....
.L_28:
        /*0048*/ 	.word	0xffffffff


	//   ....[1]....
        /*004c*/ 	.word	0xffffffff


	//   ....[2]....
        /*0050*/ 	.word	0xffffffff


	//   ....[3]....
        /*0054*/ 	.word	0xffffffff


	//   ....[4]....
        /*0058*/ 	.word	0xffffffff


	//   ....[5]....
        /*005c*/ 	.word	0xffffffff


	//----- nvinfo : EIATTR_COOP_GROUP_INSTR_OFFSETS
	.align		4
.L_29:
        /*0060*/ 	.byte	0x04, 0x28
        /*0062*/ 	.short	(.L_31 - .L_30)


	//   ....[0]....
.L_30:
        /*0064*/ 	.word	0x00000060


	//   ....[1]....
        /*0068*/ 	.word	0x00000070


	//   ....[2]....
        /*006c*/ 	.word	0x00000130


	//   ....[3]....
        /*0070*/ 	.word	0x000002d0


	//   ....[4]....
        /*0074*/ 	.word	0x000007f0


	//   ....[5]....
        /*0078*/ 	.word	0x00001240


	//----- nvinfo : EIATTR_REG_RECONFIG
	.align		4
.L_31:
        /*007c*/ 	.byte	0x01, 0x54
	.zero		2


	//----- nvinfo : EIATTR_SYSCALL_OFFSETS
	.align		4
        /*0080*/ 	.byte	0x04, 0x46
        /*0082*/ 	.short	(.L_33 - .L_32)


	//   ....[0]....
.L_32:
        /*0084*/ 	.word	0x00001400


	//----- nvinfo : EIATTR_MBARRIER_INSTR_OFFSETS
	.align		4
.L_33:
        /*0088*/ 	.byte	0x04, 0x39
        /*008a*/ 	.short	(.L_35 - .L_34)


	//   ....[0]....
.L_34:
        /*008c*/ 	.word	0x00000230
        /*0090*/ 	.word	0x000000ff
        /*0094*/ 	.word	0x00000000
        /*0098*/ 	.short	0x0100
        /*009a*/ 	.byte	0x08
	.zero		1


	//   ....[1]....
        /*009c*/ 	.word	0x00000240
        /*00a0*/ 	.word	0x000000ff
        /*00a4*/ 	.word	0x00000020
        /*00a8*/ 	.short	0x0100
        /*00aa*/ 	.byte	0x08
	.zero		1


	//   ....[2]....
        /*00ac*/ 	.word	0x00000250
        /*00b0*/ 	.word	0x000000ff
        /*00b4*/ 	.word	0x00000008
        /*00b8*/ 	.short	0x0100
        /*00ba*/ 	.byte	0x08
	.zero		1


	//   ....[3]....
        /*00bc*/ 	.word	0x00000260
        /*00c0*/ 	.word	0x000000ff
        /*00c4*/ 	.word	0x00000028
        /*00c8*/ 	.short	0x0100
        /*00ca*/ 	.byte	0x08
	.zero		1


	//   ....[4]....
        /*00cc*/ 	.word	0x00000270
        /*00d0*/ 	.word	0x000000ff
        /*00d4*/ 	.word	0x00000010
        /*00d8*/ 	.short	0x0100
        /*00da*/ 	.byte	0x08
	.zero		1


	//   ....[5]....
        /*00dc*/ 	.word	0x00000280
        /*00e0*/ 	.word	0x000000ff
        /*00e4*/ 	.word	0x00000030
        /*00e8*/ 	.short	0x0100
        /*00ea*/ 	.byte	0x08
	.zero		1


	//   ....[6]....
        /*00ec*/ 	.word	0x00000290
        /*00f0*/ 	.word	0x000000ff
        /*00f4*/ 	.word	0x00000018
        /*00f8*/ 	.short	0x0100
        /*00fa*/ 	.byte	0x08
	.zero		1


	//   ....[7]....
        /*00fc*/ 	.word	0x000002a0
        /*0100*/ 	.word	0x000000ff
        /*0104*/ 	.word	0x00000038
        /*0108*/ 	.short	0x0100
        /*010a*/ 	.byte	0x08
	.zero		1


	//   ....[8]....
        /*010c*/ 	.word	0x000006f0
        /*0110*/ 	.word	0x000000ff
        /*0114*/ 	.word	0x00000050
        /*0118*/ 	.short	0x0100
        /*011a*/ 	.byte	0x06
	.zero		1


	//   ....[9]....
        /*011c*/ 	.word	0x00000780
        /*0120*/ 	.word	0x000000ff
        /*0124*/ 	.word	0x00000058
        /*0128*/ 	.short	0x0100
        /*012a*/ 	.byte	0x06
	.zero		1


	//   ....[10]....
        /*012c*/ 	.word	0x000014c0
        /*0130*/ 	.word	0x00000003
        /*0134*/ 	.word	0x00000000
        /*0138*/ 	.short	0x010a
        /*013a*/ 	.byte	0x3f
	.zero		1


	//   ....[11]....
        /*013c*/ 	.word	0x00001500
        /*0140*/ 	.word	0x00000003
        /*0144*/ 	.word	0x00000000
        /*0148*/ 	.short	0x010a
        /*014a*/ 	.byte	0x3f
	.zero		1


	//   ....[12]....
        /*014c*/ 	.word	0x00001900
        /*0150*/ 	.word	0x00000005
        /*0154*/ 	.word	0x00000000
        /*0158*/ 	.short	0x010a
        /*015a*/ 	.byte	0x3f
	.zero		1


	//   ....[13]....
        /*015c*/ 	.word	0x00001940
        /*0160*/ 	.word	0x00000005
        /*0164*/ 	.word	0x00000000
        /*0168*/ 	.short	0x010a
        /*016a*/ 	.byte	0x3f
	.zero		1


	//   ....[14]....
        /*016c*/ 	.word	0x00001bd0
        /*0170*/ 	.word	0x00000005
        /*0174*/ 	.word	0x00000000
        /*0178*/ 	.short	0x0101
        /*017a*/ 	.byte	0x3f
	.zero		1


	//   ....[15]....
        /*017c*/ 	.word	0x00001db0
        /*0180*/ 	.word	0x00000003
        /*0184*/ 	.word	0x00000000
        /*0188*/ 	.short	0x0101
        /*018a*/ 	.byte	0x3f
	.zero		1


	//   ....[16]....
        /*018c*/ 	.word	0x0000ac90
        /*0190*/ 	.word	0x00000016
        /*0194*/ 	.word	0x00000020
        /*0198*/ 	.short	0x010a
        /*019a*/ 	.byte	0x3f
	.zero		1


	//   ....[17]....
        /*019c*/ 	.word	0x0000b070
        /*01a0*/ 	.word	0x00000004
        /*01a4*/ 	.word	0x00000058
        /*01a8*/ 	.short	0x0101
        /*01aa*/ 	.byte	0x3f
	.zero		1


	//   ....[18]....
        /*01ac*/ 	.word	0x0000b780
        /*01b0*/ 	.word	0x00000005
        /*01b4*/ 	.word	0x00000000
        /*01b8*/ 	.short	0x010a
        /*01ba*/ 	.byte	0x3f
	.zero		1


	//   ....[19]....
        /*01bc*/ 	.word	0x0000b800
        /*01c0*/ 	.word	0x00000007
        /*01c4*/ 	.word	0x00000000
        /*01c8*/ 	.short	0x010a
        /*01ca*/ 	.byte	0x3f
	.zero		1


	//   ....[20]....
        /*01cc*/ 	.word	0x0000b890
        /*01d0*/ 	.word	0x00000006
        /*01d4*/ 	.word	0x00000000
        /*01d8*/ 	.short	0x010a
        /*01da*/ 	.byte	0x3f
	.zero		1


	//   ....[21]....
        /*01dc*/ 	.word	0x0000b920
        /*01e0*/ 	.word	0x00000003
        /*01e4*/ 	.word	0x00000000
        /*01e8*/ 	.short	0x010a
        /*01ea*/ 	.byte	0x3f
	.zero		1


	//   ....[22]....
        /*01ec*/ 	.word	0x0000b980
        /*01f0*/ 	.word	0x00000003
        /*01f4*/ 	.word	0x00000000
        /*01f8*/ 	.short	0x010a
        /*01fa*/ 	.byte	0x3f
	.zero		1


	//   ....[23]....
        /*01fc*/ 	.word	0x0000b9d0
        /*0200*/ 	.word	0x00000005
        /*0204*/ 	.word	0x00000000
        /*0208*/ 	.short	0x010a
        /*020a*/ 	.byte	0x3f
	.zero		1


	//   ....[24]....
        /*020c*/ 	.word	0x0000baa0
        /*0210*/ 	.word	0x00000016
        /*0214*/ 	.word	0x00000020
        /*0218*/ 	.short	0x010a
        /*021a*/ 	.byte	0x3f
	.zero		1


	//   ....[25]....
        /*021c*/ 	.word	0x0000bb70
        /*0220*/ 	.word	0x00000005
        /*0224*/ 	.word	0x00000000
        /*0228*/ 	.short	0x010a
        /*022a*/ 	.byte	0x3f
	.zero		1


	//   ....[26]....
        /*022c*/ 	.word	0x0000bbc0
        /*0230*/ 	.word	0x00000007
        /*0234*/ 	.word	0x00000000
        /*0238*/ 	.short	0x010a
        /*023a*/ 	.byte	0x3f
	.zero		1


	//   ....[27]....
        /*023c*/ 	.word	0x0000bc10
        /*0240*/ 	.word	0x00000006
        /*0244*/ 	.word	0x00000000
        /*0248*/ 	.short	0x010a
        /*024a*/ 	.byte	0x3f
	.zero		1


	//----- nvinfo : EIATTR_NUM_MBARRIERS
	.align		4
.L_35:
        /*024c*/ 	.byte	0x03, 0x38
        /*024e*/ 	.short	0x000a


	//----- nvinfo : EIATTR_EXIT_INSTR_OFFSETS
	.align		4
        /*0250*/ 	.byte	0x04, 0x1c
        /*0252*/ 	.short	(.L_37 - .L_36)


	//   ....[0]....
.L_36:
        /*0254*/ 	.word	0x00000950


	//   ....[1]....
        /*0258*/ 	.word	0x00001170


	//   ....[2]....
        /*025c*/ 	.word	0x0000a2c0


	//   ....[3]....
        /*0260*/ 	.word	0x0000a820


	//   ....[4]....
        /*0264*/ 	.word	0x0000b970


	//----- nvinfo : EIATTR_MAX_THREADS
	.align		4
.L_37:
        /*0268*/ 	.byte	0x04, 0x05
        /*026a*/ 	.short	(.L_39 - .L_38)
.L_38:
        /*026c*/ 	.word	0x00000180
        /*0270*/ 	.word	0x00000001
        /*0274*/ 	.word	0x00000001


	//----- nvinfo : EIATTR_CRS_STACK_SIZE
	.align		4
.L_39:
        /*0278*/ 	.byte	0x04, 0x1e
        /*027a*/ 	.short	(.L_41 - .L_40)
.L_40:
        /*027c*/ 	.word	0x00000000


	//----- nvinfo : EIATTR_CBANK_PARAM_SIZE
	.align		4
.L_41:
        /*0280*/ 	.byte	0x03, 0x19
        /*0282*/ 	.short	0x0470


	//----- nvinfo : EIATTR_PARAM_CBANK
	.align		4
        /*0284*/ 	.byte	0x04, 0x0a
        /*0286*/ 	.short	(.L_43 - .L_42)
	.align		4
.L_42:
        /*0288*/ 	.word	index@(.nv.constant0._ZN7cutlass13device_kernelINS_4gemm6kernel13GemmUniversalIN4cute5tupleIJiiiiEEENS1_10collective13CollectiveMmaINS1_34MainloopSm90TmaGmmaWarpSpecializedILi4ENS5_IJNS4_1CILi2EEENSA_ILi4EEENSA_ILi1EEEEEENS1_35KernelTmaWarpSpecializedCooperativeEEENS5_IJNSA_ILi128EEENSA_ILi256EEENSA_ILi64EEEEEENS_10bfloat16_tENS5_IJlSD_lEEESL_SM_NS4_8TiledMMAINS4_8MMA_AtomIJNS4_4SM904GMMA28MMA_64x256x16_F32BF16BF16_SSILNSQ_5MajorE0ELSS_0ELNSQ_7ScaleInE1ELST_1EEEEEENS4_6LayoutINS5_IJSB_SD_SD_EEENS5_IJSD_NSA_ILi0EEESY_EEEEENS5_IJNS4_10UnderscoreES11_S11_EEEEENS4_23SM90_TMA_LOAD_MULTICASTENS4_14ComposedLayoutINS4_7SwizzleILi3ELi4ELi3EEENS4_18smem_ptr_flag_bitsILi16EEENSW_INS5_IJNSA_ILi8EEESJ_EEENS5_IJSJ_SD_EEEEEEEvNS4_8identityES14_S1E_vS1F_EENS_8epilogue10collective6detail29Sm90TmaWarpSpecializedAdapterINS1I_15DefaultEpilogueISL_SM_SM_NS1H_6thread17LinearCombinationISL_Li1EffLNS1M_9ScaleType4KindE0ELNS_15FloatRoundStyleE2ESL_EENS1_15EpilogueDefaultEEEEEvvEEEEvNT_6ParamsE)
        /*028c*/ 	.short	0x0210
        /*028e*/ 	.short	0x0470


	//----- nvinfo : EIATTR_SW_WAR
	.align		4
.L_43:
        /*0290*/ 	.byte	0x04, 0x36
        /*0292*/ 	.short	(.L_45 - .L_44)
.L_44:
        /*0294*/ 	.word	0x00000008
.L_45:


//--------------------- .nv.callgraph             --------------------------
	.section	.nv.callgraph,"",@"SHT_CUDA_CALLGRAPH"
	.align	4
	.sectionentsize	8
	.align		4
        /*0000*/ 	.word	0x00000000
	.align		4
        /*0004*/ 	.word	0xffffffff
	.align		4
        /*0008*/ 	.word	index@(_ZN7cutlass13device_kernelINS_4gemm6kernel13GemmUniversalIN4cute5tupleIJiiiiEEENS1_10collective13CollectiveMmaINS1_34MainloopSm90TmaGmmaWarpSpecializedILi4ENS5_IJNS4_1CILi2EEENSA_ILi4EEENSA_ILi1EEEEEENS1_35KernelTmaWarpSpecializedCooperativeEEENS5_IJNSA_ILi128EEENSA_ILi256EEENSA_ILi64EEEEEENS_10bfloat16_tENS5_IJlSD_lEEESL_SM_NS4_8TiledMMAINS4_8MMA_AtomIJNS4_4SM904GMMA28MMA_64x256x16_F32BF16BF16_SSILNSQ_5MajorE0ELSS_0ELNSQ_7ScaleInE1ELST_1EEEEEENS4_6LayoutINS5_IJSB_SD_SD_EEENS5_IJSD_NSA_ILi0EEESY_EEEEENS5_IJNS4_10UnderscoreES11_S11_EEEEENS4_23SM90_TMA_LOAD_MULTICASTENS4_14ComposedLayoutINS4_7SwizzleILi3ELi4ELi3EEENS4_18smem_ptr_flag_bitsILi16EEENSW_INS5_IJNSA_ILi8EEESJ_EEENS5_IJSJ_SD_EEEEEEEvNS4_8identityES14_S1E_vS1F_EENS_8epilogue10collective6detail29Sm90TmaWarpSpecializedAdapterINS1I_15DefaultEpilogueISL_SM_SM_NS1H_6thread17LinearCombinationISL_Li1EffLNS1M_9ScaleType4KindE0ELNS_15FloatRoundStyleE2ESL_EENS1_15EpilogueDefaultEEEEEvvEEEEvNT_6ParamsE)
	.align		4
        /*000c*/ 	.word	index@(__assertfail)
	.align		4
        /*0010*/ 	.word	0x00000000
	.align		4
        /*0014*/ 	.word	0xfffffffe
	.align		4
        /*0018*/ 	.word	0x00000000
	.align		4
        /*001c*/ 	.word	0xfffffffd
	.align		4
        /*0020*/ 	.word	0x00000000
	.align		4
        /*0024*/ 	.word	0xfffffffc


//--------------------- .nv.constant4             --------------------------
	.section	.nv.constant4,"a",@progbits
	.align	8
	.align		8
.nv.constant4:
        /*0000*/ 	.dword	__assertfail
	.align		8
        /*0008*/ 	.dword	__unnamed_1
	.align		8
        /*0010*/ 	.dword	_ZN40_INTERNAL_8878794f_4_k_cu_9f978988_310274cuda3std3__45__cpo5beginE
	.align		8
        /*0018*/ 	.dword	_ZN40_INTERNAL_8878794f_4_k_cu_9f978988_310274cuda3std3__45__cpo3endE
	.align		8
        /*0020*/ 	.dword	_ZN40_INTERNAL_8878794f_4_k_cu_9f978988_310274cuda3std3__45__cpo6cbeginE
	.align		8
        /*0028*/ 	.dword	_ZN40_INTERNAL_8878794f_4_k_cu_9f978988_310274cuda3std3__45__cpo4cendE
	.align		8
        /*0030*/ 	.dword	_ZN40_INTERNAL_8878794f_4_k_cu_9f978988_310274cuda3std3__442_GLOBAL__N__8878794f_4_k_cu_9f978988_310276ignoreE
	.align		8
        /*0038*/ 	.dword	_ZN40_INTERNAL_8878794f_4_k_cu_9f978988_310274cuda3std3__419piecewise_constructE
	.align		8
        /*0040*/ 	.dword	_ZN40_INTERNAL_8878794f_4_k_cu_9f978988_310274cuda3std3__48in_placeE
	.align		8
        /*0048*/ 	.dword	_ZN40_INTERNAL_8878794f_4_k_cu_9f978988_310274cuda3std6ranges3__45__cpo4swapE
	.align		8
        /*0050*/ 	.dword	_ZN40_INTERNAL_8878794f_4_k_cu_9f978988_310274cuda3std6ranges3__45__cpo9iter_moveE
	.align		8
        /*0058*/ 	.dword	_ZN40_INTERNAL_8878794f_4_k_cu_9f978988_310274cute7productE
	.align		8
        /*0060*/ 	.dword	_ZN40_INTERNAL_8878794f_4_k_cu_9f978988_310274cute1_E
	.align		8
        /*0068*/ 	.dword	$str$22
	.align		8
        /*0070*/ 	.dword	$str$23


//--------------------- .text._ZN7cutlass13device_kernelINS_4gemm6kernel13GemmUniversalIN4cute5tupleIJiiiiEEENS1_10collective13CollectiveMmaINS1_34MainloopSm90TmaGmmaWarpSpecializedILi4ENS5_IJNS4_1CILi2EEENSA_ILi4EEENSA_ILi1EEEEEENS1_35KernelTmaWarpSpecializedCooperativeEEENS5_IJNSA_ILi128EEENSA_ILi256EEENSA_ILi64EEEEEENS_10bfloat16_tENS5_IJlSD_lEEESL_SM_NS4_8TiledMMAINS4_8MMA_AtomIJNS4_4SM904GMMA28MMA_64x256x16_F32BF16BF16_SSILNSQ_5MajorE0ELSS_0ELNSQ_7ScaleInE1ELST_1EEEEEENS4_6LayoutINS5_IJSB_SD_SD_EEENS5_IJSD_NSA_ILi0EEESY_EEEEENS5_IJNS4_10UnderscoreES11_S11_EEEEENS4_23SM90_TMA_LOAD_MULTICASTENS4_14ComposedLayoutINS4_7SwizzleILi3ELi4ELi3EEENS4_18smem_ptr_flag_bitsILi16EEENSW_INS5_IJNSA_ILi8EEESJ_EEENS5_IJSJ_SD_EEEEEEEvNS4_8identityES14_S1E_vS1F_EENS_8epilogue10collective6detail29Sm90TmaWarpSpecializedAdapterINS1I_15DefaultEpilogueISL_SM_SM_NS1H_6thread17LinearCombinationISL_Li1EffLNS1M_9ScaleType4KindE0ELNS_15FloatRoundStyleE2ESL_EENS1_15EpilogueDefaultEEEEEvvEEEEvNT_6ParamsE --------------------------
	.section	.text._ZN7cutlass13device_kernelINS_4gemm6kernel13GemmUniversalIN4cute5tupleIJiiiiEEENS1_10collective13CollectiveMmaINS1_34MainloopSm90TmaGmmaWarpSpecializedILi4ENS5_IJNS4_1CILi2EEENSA_ILi4EEENSA_ILi1EEEEEENS1_35KernelTmaWarpSpecializedCooperativeEEENS5_IJNSA_ILi128EEENSA_ILi256EEENSA_ILi64EEEEEENS_10bfloat16_tENS5_IJlSD_lEEESL_SM_NS4_8TiledMMAINS4_8MMA_AtomIJNS4_4SM904GMMA28MMA_64x256x16_F32BF16BF16_SSILNSQ_5MajorE0ELSS_0ELNSQ_7ScaleInE1ELST_1EEEEEENS4_6LayoutINS5_IJSB_SD_SD_EEENS5_IJSD_NSA_ILi0EEESY_EEEEENS5_IJNS4_10UnderscoreES11_S11_EEEEENS4_23SM90_TMA_LOAD_MULTICASTENS4_14ComposedLayoutINS4_7SwizzleILi3ELi4ELi3EEENS4_18smem_ptr_flag_bitsILi16EEENSW_INS5_IJNSA_ILi8EEESJ_EEENS5_IJSJ_SD_EEEEEEEvNS4_8identityES14_S1E_vS1F_EENS_8epilogue10collective6detail29Sm90TmaWarpSpecializedAdapterINS1I_15DefaultEpilogueISL_SM_SM_NS1H_6thread17LinearCombinationISL_Li1EffLNS1M_9ScaleType4KindE0ELNS_15FloatRoundStyleE2ESL_EENS1_15EpilogueDefaultEEEEEvvEEEEvNT_6ParamsE,"ax",@progbits
	.align	128
.text._ZN7cutlass13device_kernelINS_4gemm6kernel13GemmUniversalIN4cute5tupleIJiiiiEEENS1_10collective13CollectiveMmaINS1_34MainloopSm90TmaGmmaWarpSpecializedILi4ENS5_IJNS4_1CILi2EEENSA_ILi4EEENSA_ILi1EEEEEENS1_35KernelTmaWarpSpecializedCooperativeEEENS5_IJNSA_ILi128EEENSA_ILi256EEENSA_ILi64EEEEEENS_10bfloat16_tENS5_IJlSD_lEEESL_SM_NS4_8TiledMMAINS4_8MMA_AtomIJNS4_4SM904GMMA28MMA_64x256x16_F32BF16BF16_SSILNSQ_5MajorE0ELSS_0ELNSQ_7ScaleInE1ELST_1EEEEEENS4_6LayoutINS5_IJSB_SD_SD_EEENS5_IJSD_NSA_ILi0EEESY_EEEEENS5_IJNS4_10UnderscoreES11_S11_EEEEENS4_23SM90_TMA_LOAD_MULTICASTENS4_14ComposedLayoutINS4_7SwizzleILi3ELi4ELi3EEENS4_18smem_ptr_flag_bitsILi16EEENSW_INS5_IJNSA_ILi8EEESJ_EEENS5_IJSJ_SD_EEEEEEEvNS4_8identityES14_S1E_vS1F_EENS_8epilogue10collective6detail29Sm90TmaWarpSpecializedAdapterINS1I_15DefaultEpilogueISL_SM_SM_NS1H_6thread17LinearCombinationISL_Li1EffLNS1M_9ScaleType4KindE0ELNS_15FloatRoundStyleE2ESL_EENS1_15EpilogueDefaultEEEEEvvEEEEvNT_6ParamsE:
        .type           _ZN7cutlass13device_kernelINS_4gemm6kernel13GemmUniversalIN4cute5tupleIJiiiiEEENS1_10collective13CollectiveMmaINS1_34MainloopSm90TmaGmmaWarpSpecializedILi4ENS5_IJNS4_1CILi2EEENSA_ILi4EEENSA_ILi1EEEEEENS1_35KernelTmaWarpSpecializedCooperativeEEENS5_IJNSA_ILi128EEENSA_ILi256EEENSA_ILi64EEEEEENS_10bfloat16_tENS5_IJlSD_lEEESL_SM_NS4_8TiledMMAINS4_8MMA_AtomIJNS4_4SM904GMMA28MMA_64x256x16_F32BF16BF16_SSILNSQ_5MajorE0ELSS_0ELNSQ_7ScaleInE1ELST_1EEEEEENS4_6LayoutINS5_IJSB_SD_SD_EEENS5_IJSD_NSA_ILi0EEESY_EEEEENS5_IJNS4_10UnderscoreES11_S11_EEEEENS4_23SM90_TMA_LOAD_MULTICASTENS4_14ComposedLayoutINS4_7SwizzleILi3ELi4ELi3EEENS4_18smem_ptr_flag_bitsILi16EEENSW_INS5_IJNSA_ILi8EEESJ_EEENS5_IJSJ_SD_EEEEEEEvNS4_8identityES14_S1E_vS1F_EENS_8epilogue10collective6detail29Sm90TmaWarpSpecializedAdapterINS1I_15DefaultEpilogueISL_SM_SM_NS1H_6thread17LinearCombinationISL_Li1EffLNS1M_9ScaleType4KindE0ELNS_15FloatRoundStyleE2ESL_EENS1_15EpilogueDefaultEEEEEvvEEEEvNT_6ParamsE,@function
        .size           _ZN7cutlass13device_kernelINS_4gemm6kernel13GemmUniversalIN4cute5tupleIJiiiiEEENS1_10collective13CollectiveMmaINS1_34MainloopSm90TmaGmmaWarpSpecializedILi4ENS5_IJNS4_1CILi2EEENSA_ILi4EEENSA_ILi1EEEEEENS1_35KernelTmaWarpSpecializedCooperativeEEENS5_IJNSA_ILi128EEENSA_ILi256EEENSA_ILi64EEEEEENS_10bfloat16_tENS5_IJlSD_lEEESL_SM_NS4_8TiledMMAINS4_8MMA_AtomIJNS4_4SM904GMMA28MMA_64x256x16_F32BF16BF16_SSILNSQ_5MajorE0ELSS_0ELNSQ_7ScaleInE1ELST_1EEEEEENS4_6LayoutINS5_IJSB_SD_SD_EEENS5_IJSD_NSA_ILi0EEESY_EEEEENS5_IJNS4_10UnderscoreES11_S11_EEEEENS4_23SM90_TMA_LOAD_MULTICASTENS4_14ComposedLayoutINS4_7SwizzleILi3ELi4ELi3EEENS4_18smem_ptr_flag_bitsILi16EEENSW_INS5_IJNSA_ILi8EEESJ_EEENS5_IJSJ_SD_EEEEEEEvNS4_8identityES14_S1E_vS1F_EENS_8epilogue10collective6detail29Sm90TmaWarpSpecializedAdapterINS1I_15DefaultEpilogueISL_SM_SM_NS1H_6thread17LinearCombinationISL_Li1EffLNS1M_9ScaleType4KindE0ELNS_15FloatRoundStyleE2ESL_EENS1_15EpilogueDefaultEEEEEvvEEEEvNT_6ParamsE,(.L_x_325 - _ZN7cutlass13device_kernelINS_4gemm6kernel13GemmUniversalIN4cute5tupleIJiiiiEEENS1_10collective13CollectiveMmaINS1_34MainloopSm90TmaGmmaWarpSpecializedILi4ENS5_IJNS4_1CILi2EEENSA_ILi4EEENSA_ILi1EEEEEENS1_35KernelTmaWarpSpecializedCooperativeEEENS5_IJNSA_ILi128EEENSA_ILi256EEENSA_ILi64EEEEEENS_10bfloat16_tENS5_IJlSD_lEEESL_SM_NS4_8TiledMMAINS4_8MMA_AtomIJNS4_4SM904GMMA28MMA_64x256x16_F32BF16BF16_SSILNSQ_5MajorE0ELSS_0ELNSQ_7ScaleInE1ELST_1EEEEEENS4_6LayoutINS5_IJSB_SD_SD_EEENS5_IJSD_NSA_ILi0EEESY_EEEEENS5_IJNS4_10UnderscoreES11_S11_EEEEENS4_23SM90_TMA_LOAD_MULTICASTENS4_14ComposedLayoutINS4_7SwizzleILi3ELi4ELi3EEENS4_18smem_ptr_flag_bitsILi16EEENSW_INS5_IJNSA_ILi8EEESJ_EEENS5_IJSJ_SD_EEEEEEEvNS4_8identityES14_S1E_vS1F_EENS_8epilogue10collective6detail29Sm90TmaWarpSpecializedAdapterINS1I_15DefaultEpilogueISL_SM_SM_NS1H_6thread17LinearCombinationISL_Li1EffLNS1M_9ScaleType4KindE0ELNS_15FloatRoundStyleE2ESL_EENS1_15EpilogueDefaultEEEEEvvEEEEvNT_6ParamsE)
        .other          _ZN7cutlass13device_kernelINS_4gemm6kernel13GemmUniversalIN4cute5tupleIJiiiiEEENS1_10collective13CollectiveMmaINS1_34MainloopSm90TmaGmmaWarpSpecializedILi4ENS5_IJNS4_1CILi2EEENSA_ILi4EEENSA_ILi1EEEEEENS1_35KernelTmaWarpSpecializedCooperativeEEENS5_IJNSA_ILi128EEENSA_ILi256EEENSA_ILi64EEEEEENS_10bfloat16_tENS5_IJlSD_lEEESL_SM_NS4_8TiledMMAINS4_8MMA_AtomIJNS4_4SM904GMMA28MMA_64x256x16_F32BF16BF16_SSILNSQ_5MajorE0ELSS_0ELNSQ_7ScaleInE1ELST_1EEEEEENS4_6LayoutINS5_IJSB_SD_SD_EEENS5_IJSD_NSA_ILi0EEESY_EEEEENS5_IJNS4_10UnderscoreES11_S11_EEEEENS4_23SM90_TMA_LOAD_MULTICASTENS4_14ComposedLayoutINS4_7SwizzleILi3ELi4ELi3EEENS4_18smem_ptr_flag_bitsILi16EEENSW_INS5_IJNSA_ILi8EEESJ_EEENS5_IJSJ_SD_EEEEEEEvNS4_8identityES14_S1E_vS1F_EENS_8epilogue10collective6detail29Sm90TmaWarpSpecializedAdapterINS1I_15DefaultEpilogueISL_SM_SM_NS1H_6thread17LinearCombinationISL_Li1EffLNS1M_9ScaleType4KindE0ELNS_15FloatRoundStyleE2ESL_EENS1_15EpilogueDefaultEEEEEvvEEEEvNT_6ParamsE,@"STO_CUDA_ENTRY STV_DEFAULT"
_ZN7cutlass13device_kernelINS_4gemm6kernel13GemmUniversalIN4cute5tupleIJiiiiEEENS1_10collective13CollectiveMmaINS1_34MainloopSm90TmaGmmaWarpSpecializedILi4ENS5_IJNS4_1CILi2EEENSA_ILi4EEENSA_ILi1EEEEEENS1_35KernelTmaWarpSpecializedCooperativeEEENS5_IJNSA_ILi128EEENSA_ILi256EEENSA_ILi64EEEEEENS_10bfloat16_tENS5_IJlSD_lEEESL_SM_NS4_8TiledMMAINS4_8MMA_AtomIJNS4_4SM904GMMA28MMA_64x256x16_F32BF16BF16_SSILNSQ_5MajorE0ELSS_0ELNSQ_7ScaleInE1ELST_1EEEEEENS4_6LayoutINS5_IJSB_SD_SD_EEENS5_IJSD_NSA_ILi0EEESY_EEEEENS5_IJNS4_10UnderscoreES11_S11_EEEEENS4_23SM90_TMA_LOAD_MULTICASTENS4_14ComposedLayoutINS4_7SwizzleILi3ELi4ELi3EEENS4_18smem_ptr_flag_bitsILi16EEENSW_INS5_IJNSA_ILi8EEESJ_EEENS5_IJSJ_SD_EEEEEEEvNS4_8identityES14_S1E_vS1F_EENS_8epilogue10collective6detail29Sm90TmaWarpSpecializedAdapterINS1I_15DefaultEpilogueISL_SM_SM_NS1H_6thread17LinearCombinationISL_Li1EffLNS1M_9ScaleType4KindE0ELNS_15FloatRoundStyleE2ESL_EENS1_15EpilogueDefaultEEEEEvvEEEEvNT_6ParamsE:
[----:B------:R-:W0:Y:S01]  /*0000*/  LDC R1, c[0x0][0x28] ;  /* 0x00000a00ff017b82 */ /* 0x000e220000000800 */
[----:B------:R-:W1:Y:S01]  /*0010*/  S2R R18, SR_TID.X ;  /* 0x0000000000127919 */ /* 0x000e620000002100 */
[----:B------:R-:W-:Y:S01]  /*0020*/  ELECT P0, URZ, PT ;  /* 0x00000000003f782f */ /* 0x000fe20003800000 */
[----:B------:R-:W-:Y:S01]  /*0030*/  BSSY B0, `(.L_x_0) ;  /* 0x000000f000007945 */ /* 0x000fe20003800000 */
[--C-:B-1----:R-:W-:Y:S02]  /*0040*/  SHF.R.U32.HI R0, RZ, 0x5, R18.reuse ;  /* 0x00000005ff007819 */ /* 0x102fe40000011612 */
[----:B------:R-:W-:-:S03]  /*0050*/  SHF.R.U32.HI R3, RZ, 0x7, R18 ;  /* 0x00000007ff037819 */ /* 0x000fc60000011612 */
[----:B------:R-:W1:Y:S04]  /*0060*/  SHFL.IDX PT, R2, R0, RZ, 0x1f ;  /* 0x00001fff00027589 */ /* 0x000e6800000e0000 */
[----:B------:R2:W3:Y:S01]  /*0070*/  SHFL.IDX PT, R5, R3, RZ, 0x1f ;  /* 0x00001fff03057589 */ /* 0x0004e200000e0000 */
[----:B-1----:R-:W-:-:S13]  /*0080*/  ISETP.NE.OR P0, PT, R2, RZ, !P0 ;  /* 0x000000ff0200720c */ /* 0x002fda0004705670 */
[----:B0-23--:R-:W-:Y:S05]  /*0090*/  @P0 BRA `(.L_x_1) ;  /* 0x0000000000200947 */ /* 0x00dfea0003800000 */
[----:B------:R-:W-:Y:S02]  /*00a0*/  ULDC.64 UR4, c[0x0][0x198] ;  /* 0x0000660000047ab9 */ /* 0x000fe40000000a00 */
[----:B------:R-:W-:Y:S02]  /*00b0*/  UIADD3 UR6, UP0, UR4, 0xf0, URZ ;  /* 0x000000f004067890 */ /* 0x000fe4000ff1e03f */
[----:B------:R-:W-:Y:S02]  /*00c0*/  UIADD3 UR4, UP1, UR4, 0x1f0, URZ ;  /* 0x000001f004047890 */ /* 0x000fe4000ff3e03f */
[----:B------:R-:W-:Y:S02]  /*00d0*/  UIADD3.X UR7, URZ, UR5, URZ, UP0, !UPT ;  /* 0x000000053f077290 */ /* 0x000fe400087fe43f */
[----:B------:R-:W-:-:S07]  /*00e0*/  UIADD3.X UR5, URZ, UR5, URZ, UP1, !UPT ;  /* 0x000000053f057290 */ /* 0x000fce0008ffe43f */
[----:B------:R0:W-:Y:S02]  /*00f0*/  UTMACCTL.PF [UR6] ;  /* 0x00000000060079b9 */ /* 0x0001e40008040000 */
[----:B------:R0:W-:Y:S02]  /*0100*/  UTMACCTL.PF [UR4] ;  /* 0x00000000040079b9 */ /* 0x0001e40008040000 */
[----:B0-----:R-:W-:Y:S01]  /*0110*/  NOP ;  /* 0x0000000000007918 */ /* 0x001fe20000000000 */
.L_x_1:
[----:B------:R-:W-:Y:S05]  /*0120*/  BSYNC B0 ;  /* 0x0000000000007941 */ /* 0x000fea0003800000 */
.L_x_0:
[----:B------:R-:W0:Y:S02]  /*0130*/  SHFL.IDX PT, R3, R0, RZ, 0x1f ;  /* 0x00001fff00037589 */ /* 0x000e2400000e0000 */
[----:B0-----:R-:W-:-:S13]  /*0140*/  ISETP.NE.AND P0, PT, R3, RZ, PT ;  /* 0x000000ff0300720c */ /* 0x001fda0003f05270 */
[----:B------:R-:W-:Y:S05]  /*0150*/  @P0 BRA `(.L_x_2) ;  /* 0x0000000000580947 */ /* 0x000fea0003800000 */
[----:B------:R-:W0:Y:S01]  /*0160*/  S2UR UR8, SR_CgaCtaId ;  /* 0x00000000000879c3 */ /* 0x000e220000008800 */
[----:B------:R-:W-:Y:S01]  /*0170*/  UMOV UR4, 0x400 ;  /* 0x0000040000047882 */ /* 0x000fe20000000000 */
[----:B------:R-:W-:Y:S01]  /*0180*/  UMOV UR5, 0x1 ;  /* 0x0000000100057882 */ /* 0x000fe20000000000 */
[----:B------:R-:W-:Y:S01]  /*0190*/  UMOV UR6, 0xa ;  /* 0x0000000a00067882 */ /* 0x000fe20000000000 */
[----:B------:R-:W-:Y:S01]  /*01a0*/  ELECT P0, URZ, PT ;  /* 0x00000000003f782f */ /* 0x000fe20003800000 */
[----:B------:R-:W-:-:S04]  /*01b0*/  UIADD3 UR6, -UR6, 0x100000, URZ ;  /* 0x0010000006067890 */ /* 0x000fc8000fffe13f */
[----:B------:R-:W-:Y:S02]  /*01c0*/  USHF.L.U32 UR7, UR6, 0xb, URZ ;  /* 0x0000000b06077899 */ /* 0x000fe4000800063f */
[----:B------:R-:W-:Y:S02]  /*01d0*/  USHF.L.U32 UR6, UR6, 0x1, URZ ;  /* 0x0000000106067899 */ /* 0x000fe4000800063f */
[----:B0-----:R-:W-:Y:S02]  /*01e0*/  ULEA UR8, UR8, UR4, 0x18 ;  /* 0x0000000408087291 */ /* 0x001fe4000f8ec03f */
[----:B------:R-:W-:-:S04]  /*01f0*/  UIADD3 UR4, -UR5, 0x100000, URZ ;  /* 0x0010000005047890 */ /* 0x000fc8000fffe13f */
[----:B------:R-:W-:Y:S02]  /*0200*/  USHF.L.U32 UR5, UR4, 0xb, URZ ;  /* 0x0000000b04057899 */ /* 0x000fe4000800063f */
[----:B------:R-:W-:Y:S01]  /*0210*/  USHF.L.U32 UR4, UR4, 0x1, URZ ;  /* 0x0000000104047899 */ /* 0x000fe2000800063f */
[----:B------:R-:W0:Y:S11]  /*0220*/  FENCE.VIEW.ASYNC.S ;  /* 0x00000000000073c6 */ /* 0x000e360000000000 */
[----:B0-----:R0:W1:Y:S01]  /*0230*/  SYNCS.EXCH.64 URZ, [UR8], UR4 ;  /* 0x00000004083f75b2 */ /* 0x0010620008000100 */
[----:B------:R0:W2:Y:S01]  /*0240*/  SYNCS.EXCH.64 URZ, [UR8+0x20], UR6 ;  /* 0x00002006083f75b2 */ /* 0x0000a20008000100 */
[----:B------:R0:W3:Y:S01]  /*0250*/  SYNCS.EXCH.64 URZ, [UR8+0x8], UR4 ;  /* 0x00000804083f75b2 */ /* 0x0000e20008000100 */
[----:B------:R0:W4:Y:S01]  /*0260*/  SYNCS.EXCH.64 URZ, [UR8+0x28], UR6 ;  /* 0x00002806083f75b2 */ /* 0x0001220008000100 */
[----:B------:R0:W0:Y:S01]  /*0270*/  SYNCS.EXCH.64 URZ, [UR8+0x10], UR4 ;  /* 0x00001004083f75b2 */ /* 0x0000220008000100 */
[----:B------:R0:W0:Y:S01]  /*0280*/  SYNCS.EXCH.64 URZ, [UR8+0x30], UR6 ;  /* 0x00003006083f75b2 */ /* 0x0000220008000100 */
[----:B------:R0:W0:Y:S01]  /*0290*/  SYNCS.EXCH.64 URZ, [UR8+0x18], UR4 ;  /* 0x00001804083f75b2 */ /* 0x0000220008000100 */
[----:B------:R0:W0:Y:S01]  /*02a0*/  SYNCS.EXCH.64 URZ, [UR8+0x38], UR6 ;  /* 0x00003806083f75b2 */ /* 0x0000220008000100 */
[----:B------:R-:W-:Y:S01]  /*02b0*/  NOP ;  /* 0x0000000000007918 */ /* 0x000fe20000000000 */
.L_x_2:
[----:B------:R-:W-:Y:S01]  /*02c0*/  SHF.R.S32.HI R7, RZ, 0x1f, R18 ;  /* 0x0000001fff077819 */ /* 0x000fe20000011412 */
[----:B------:R-:W5:Y:S01]  /*02d0*/  SHFL.IDX PT, R0, R0, RZ, 0x1f ;  /* 0x00001fff00007589 */ /* 0x000f6200000e0000 */
[----:B0-----:R-:W0:Y:S01]  /*02e0*/  S2UR UR8, SR_CTAID.X ;  /* 0x00000000000879c3 */ /* 0x001e220000002500 */
[----:B------:R-:W-:Y:S02]  /*02f0*/  ELECT P0, URZ, PT ;  /* 0x00000000003f782f */ /* 0x000fe40003800000 */
[----:B------:R-:W-:Y:S01]  /*0300*/  LEA.HI R7, R7, R18, RZ, 0x7 ;  /* 0x0000001207077211 */ /* 0x000fe200078f38ff */
[----:B------:R-:W1:Y:S01]  /*0310*/  S2R R4, SR_CTAID.Y ;  /* 0x0000000000047919 */ /* 0x000e620000002600 */
[----:B------:R-:W-:Y:S01]  /*0320*/  SHF.R.S32.HI R8, RZ, 0x1f, R3 ;  /* 0x0000001fff087819 */ /* 0x000fe20000011403 */
[----:B------:R-:W-:Y:S01]  /*0330*/  ULDC UR4, c[0x0][0x150] ;  /* 0x0000540000047ab9 */ /* 0x000fe20000000800 */
[----:B------:R-:W-:Y:S01]  /*0340*/  LOP3.LUT R7, R7, 0xffffff80, RZ, 0xc0, !PT ;  /* 0xffffff8007077812 */ /* 0x000fe200078ec0ff */
[----:B------:R-:W-:Y:S01]  /*0350*/  NOP ;  /* 0x0000000000007918 */ /* 0x000fe20000000000 */
[----:B------:R-:W-:Y:S01]  /*0360*/  LEA.HI R8, R8, R3, RZ, 0x2 ;  /* 0x0000000308087211 */ /* 0x000fe200078f10ff */
[----:B------:R-:W2:Y:S01]  /*0370*/  LDC R10, c[0x0][0x144] ;  /* 0x00005100ff0a7b82 */ /* 0x000ea20000000800 */
[----:B------:R-:W-:Y:S01]  /*0380*/  NOP ;  /* 0x0000000000007918 */ /* 0x000fe20000000000 */
[----:B------:R-:W-:Y:S01]  /*0390*/  IMAD.IADD R6, R18, 0x1, -R7 ;  /* 0x0000000112067824 */ /* 0x000fe200078e0a07 */
[----:B------:R-:W-:Y:S01]  /*03a0*/  LOP3.LUT R8, R8, 0x3ffffffc, RZ, 0xc0, !PT ;  /* 0x3ffffffc08087812 */ /* 0x000fe200078ec0ff */
[----:B------:R-:W-:Y:S01]  /*03b0*/  IMAD.MOV.U32 R22, RZ, RZ, 0x1 ;  /* 0x00000001ff167424 */ /* 0x000fe200078e00ff */
[----:B------:R-:W-:-:S02]  /*03c0*/  ISETP.NE.AND P3, PT, R5, RZ, PT ;  /* 0x000000ff0500720c */ /* 0x000fc40003f65270 */
[----:B------:R-:W-:Y:S01]  /*03d0*/  SHF.R.S32.HI R7, RZ, 0x1f, R6 ;  /* 0x0000001fff077819 */ /* 0x000fe20000011406 */
[----:B------:R-:W-:Y:S01]  /*03e0*/  IMAD.IADD R8, R3, 0x1, -R8 ;  /* 0x0000000103087824 */ /* 0x000fe200078e0a08 */
[----:B------:R-:W3:Y:S02]  /*03f0*/  LDC R13, c[0x0][0x140] ;  /* 0x00005000ff0d7b82 */ /* 0x000ee40000000800 */
[----:B------:R-:W-:Y:S02]  /*0400*/  LEA.HI R7, R7, R6, RZ, 0x3 ;  /* 0x0000000607077211 */ /* 0x000fe400078f18ff */
[----:B-----5:R-:W-:Y:S02]  /*0410*/  ISETP.NE.OR P0, PT, R0, RZ, !P0 ;  /* 0x000000ff0000720c */ /* 0x020fe40004705670 */
[--C-:B------:R-:W-:Y:S02]  /*0420*/  SHF.R.S32.HI R0, RZ, 0x3, R7.reuse ;  /* 0x00000003ff007819 */ /* 0x100fe40000011407 */
[----:B------:R-:W-:-:S02]  /*0430*/  SHF.R.S32.HI R7, RZ, 0x1f, R7 ;  /* 0x0000001fff077819 */ /* 0x000fc40000011407 */
[----:B0-----:R-:W-:Y:S02]  /*0440*/  I2FP.F32.U32 R9, UR8 ;  /* 0x0000000800097c45 */ /* 0x001fe40008201000 */
[----:B------:R-:W-:-:S03]  /*0450*/  LEA.HI R7, R7, R0, RZ, 0x2 ;  /* 0x0000000007077211 */ /* 0x000fc600078f10ff */
[----:B------:R-:W-:Y:S01]  /*0460*/  FMUL R9, R9, UR4 ;  /* 0x0000000409097c20 */ /* 0x000fe20008400000 */
[----:B------:R-:W-:Y:S01]  /*0470*/  LOP3.LUT R7, R7, 0xfffffffc, RZ, 0xc0, !PT ;  /* 0xfffffffc07077812 */ /* 0x000fe200078ec0ff */
[----:B------:R-:W-:Y:S01]  /*0480*/  VOTEU.ALL UP0, P0 ;  /* 0x00000000003f7886 */ /* 0x000fe20000000000 */
[----:B-1----:R-:W-:Y:S01]  /*0490*/  I2FP.F32.U32 R3, R4 ;  /* 0x0000000400037245 */ /* 0x002fe20000201000 */
[----:B------:R-:W-:Y:S01]  /*04a0*/  ULDC UR4, c[0x0][0x154] ;  /* 0x0000550000047ab9 */ /* 0x000fe20000000800 */
[----:B------:R-:W-:Y:S01]  /*04b0*/  VOTEU.ALL UP1, P0 ;  /* 0x00000000003f7886 */ /* 0x000fe20000020000 */
[----:B------:R-:W0:Y:S01]  /*04c0*/  F2I.U32.TRUNC.NTZ R9, R9 ;  /* 0x0000000900097305 */ /* 0x000e22000020f000 */
[----:B------:R-:W-:Y:S01]  /*04d0*/  IMAD.IADD R7, R0, 0x1, -R7 ;  /* 0x0000000100077824 */ /* 0x000fe200078e0a07 */
[----:B------:R-:W1:Y:S01]  /*04e0*/  @!UP0 S2UR UR7, SR_CgaCtaId ;  /* 0x00000000000789c3 */ /* 0x000e620000008800 */
[----:B------:R-:W-:Y:S01]  /*04f0*/  FMUL R12, R3, UR4 ;  /* 0x00000004030c7c20 */ /* 0x000fe20008400000 */
[----:B------:R-:W-:Y:S01]  /*0500*/  UMOV UR4, 0x20 ;  /* 0x0000002000047882 */ /* 0x000fe20000000000 */
[----:B------:R-:W-:Y:S01]  /*0510*/  IMAD R8, R8, 0x4, R7 ;  /* 0x0000000408087824 */ /* 0x000fe200078e0207 */
[----:B------:R-:W-:Y:S01]  /*0520*/  @!UP0 UMOV UR6, 0x400 ;  /* 0x0000040000068882 */ /* 0x000fe20000000000 */
[----:B------:R-:W-:-:S04]  /*0530*/  @!UP0 UIADD3 UR4, -UR4, 0x100000, URZ ;  /* 0x0010000004048890 */ /* 0x000fc8000fffe13f */
[----:B------:R-:W-:Y:S02]  /*0540*/  @!UP0 USHF.L.U32 UR5, UR4, 0xb, URZ ;  /* 0x0000000b04058899 */ /* 0x000fe4000800063f */
[----:B------:R-:W-:Y:S01]  /*0550*/  @!UP0 USHF.L.U32 UR4, UR4, 0x1, URZ ;  /* 0x0000000104048899 */ /* 0x000fe2000800063f */
[----:B---3--:R-:W-:Y:S01]  /*0560*/  ISETP.EQ.U32.AND P2, PT, R13, 0x1, PT ;  /* 0x000000010d00780c */ /* 0x008fe20003f42070 */
[----:B------:R-:W3:Y:S01]  /*0570*/  F2I.U32.TRUNC.NTZ R12, R12 ;  /* 0x0000000c000c7305 */ /* 0x000ee2000020f000 */
[----:B------:R-:W-:Y:S01]  /*0580*/  LEA.HI R0, R8, R8, RZ, 0x1 ;  /* 0x0000000808007211 */ /* 0x000fe200078f08ff */
[----:B------:R-:W5:Y:S03]  /*0590*/  LDC R7, c[0x0][0x148] ;  /* 0x00005200ff077b82 */ /* 0x000f660000000800 */
[----:B------:R-:W-:Y:S01]  /*05a0*/  LOP3.LUT R11, R0, 0xfffffffe, RZ, 0xc0, !PT ;  /* 0xfffffffe000b7812 */ /* 0x000fe200078ec0ff */
[----:B0-----:R-:W-:Y:S01]  /*05b0*/  IMAD.MOV R15, RZ, RZ, -R9 ;  /* 0x000000ffff0f7224 */ /* 0x001fe200078e0a09 */
[----:B------:R-:W-:-:S03]  /*05c0*/  SHF.R.S32.HI R9, RZ, 0x1f, R2 ;  /* 0x0000001fff097819 */ /* 0x000fc60000011402 */
[----:B--2---:R-:W-:Y:S01]  /*05d0*/  IMAD R3, R10, R15, UR8 ;  /* 0x000000080a037e24 */ /* 0x004fe2000f8e020f */
[----:B------:R-:W-:Y:S01]  /*05e0*/  LEA.HI R9, R9, R2, RZ, 0x2 ;  /* 0x0000000209097211 */ /* 0x000fe200078f10ff */
[C---:B------:R-:W-:Y:S02]  /*05f0*/  IMAD.IADD R0, R8.reuse, 0x1, -R11 ;  /* 0x0000000108007824 */ /* 0x040fe400078e0a0b */
[----:B------:R-:W-:Y:S01]  /*0600*/  IMAD.SHL.U32 R11, R8, 0x4, RZ ;  /* 0x00000004080b7824 */ /* 0x000fe200078e00ff */
[----:B------:R-:W-:Y:S01]  /*0610*/  LOP3.LUT R9, R9, 0xfffffffc, RZ, 0xc0, !PT ;  /* 0xfffffffc09097812 */ /* 0x000fe200078ec0ff */
[----:B---3--:R-:W-:Y:S01]  /*0620*/  IMAD.MOV R21, RZ, RZ, -R12 ;  /* 0x000000ffff157224 */ /* 0x008fe200078e0a0c */
[----:B------:R-:W-:Y:S01]  /*0630*/  ISETP.NE.AND P4, PT, R0, R3, PT ;  /* 0x000000030000720c */ /* 0x000fe20003f85270 */
[----:B-1----:R-:W-:Y:S01]  /*0640*/  @!UP0 ULEA UR6, UR7, UR6, 0x18 ;  /* 0x0000000607068291 */ /* 0x002fe2000f8ec03f */
[----:B------:R-:W-:Y:S01]  /*0650*/  LOP3.LUT R152, R8, 0xc, R11, 0x78, !PT ;  /* 0x0000000c08987812 */ /* 0x000fe200078e780b */
[----:B------:R-:W-:Y:S01]  /*0660*/  IMAD.IADD R0, R2, 0x1, -R9 ;  /* 0x0000000102007824 */ /* 0x000fe200078e0a09 */
[----:B------:R-:W-:Y:S01]  /*0670*/  VOTEU.ALL UP0, P0 ;  /* 0x00000000003f7886 */ /* 0x000fe20000000000 */
[----:B------:R-:W-:Y:S01]  /*0680*/  LOP3.LUT P0, RZ, R6, 0x7, RZ, 0xc0, !PT ;  /* 0x0000000706ff7812 */ /* 0x000fe2000780c0ff */
[----:B------:R-:W-:-:S02]  /*0690*/  VIADD R6, R5, 0xffffffff ;  /* 0xffffffff05067836 */ /* 0x000fc40000000000 */
[----:B------:R-:W-:Y:S01]  /*06a0*/  ISETP.NE.AND P1, PT, R0, 0x3, PT ;  /* 0x000000030000780c */ /* 0x000fe20003f25270 */
[----:B-----5:R-:W-:Y:S01]  /*06b0*/  IMAD R9, R7, R21, R4 ;  /* 0x0000001507097224 */ /* 0x020fe200078e0204 */
[----:B------:R-:W-:Y:S02]  /*06c0*/  ISETP.LT.U32.AND P0, PT, R152, 0x8, !P0 ;  /* 0x000000089800780c */ /* 0x000fe40004701070 */
[----:B------:R-:W-:Y:S01]  /*06d0*/  ISETP.EQ.OR P1, PT, R0, RZ, !P1 ;  /* 0x000000ff0000720c */ /* 0x000fe20004f22670 */
[----:B------:R-:W0:Y:S02]  /*06e0*/  FENCE.VIEW.ASYNC.S ;  /* 0x00000000000073c6 */ /* 0x000e240000000000 */
[----:B0-----:R0:W1:Y:S01]  /*06f0*/  @!UP0 SYNCS.EXCH.64 URZ, [UR6+0x50], UR4 ;  /* 0x00005004063f85b2 */ /* 0x0010620008000100 */
[----:B------:R-:W-:Y:S02]  /*0700*/  @P4 LEA.HI R2, R152, R152, RZ, 0x1 ;  /* 0x0000009898024211 */ /* 0x000fe400078f08ff */
[----:B------:R-:W-:-:S02]  /*0710*/  ISETP.EQ.AND P1, PT, R5, RZ, P1 ;  /* 0x000000ff0500720c */ /* 0x000fc40000f22270 */
[----:B------:R-:W-:Y:S02]  /*0720*/  @P4 SHF.R.S32.HI R2, RZ, 0x1, R2 ;  /* 0x00000001ff024819 */ /* 0x000fe40000011402 */
[----:B------:R-:W-:Y:S02]  /*0730*/  ISETP.GE.U32.AND P6, PT, R6, 0x2, PT ;  /* 0x000000020600780c */ /* 0x000fe40003fc6070 */
[----:B------:R-:W-:Y:S02]  /*0740*/  @P4 ISETP.NE.AND P5, PT, R2, R9, PT ;  /* 0x000000090200420c */ /* 0x000fe40003fa5270 */
[----:B------:R-:W-:Y:S02]  /*0750*/  SEL R9, RZ, 0x1, !P0 ;  /* 0x00000001ff097807 */ /* 0x000fe40004000000 */
[----:B------:R-:W-:Y:S02]  /*0760*/  @P4 SEL R22, RZ, 0x1, P5 ;  /* 0x00000001ff164807 */ /* 0x000fe40002800000 */
[----:B------:R-:W-:Y:S01]  /*0770*/  SEL R19, RZ, 0x1, !P1 ;  /* 0x00000001ff137807 */ /* 0x000fe20004800000 */
[----:B------:R0:W2:Y:S01]  /*0780*/  @!UP1 SYNCS.EXCH.64 URZ, [UR6+0x58], UR4 ;  /* 0x00005804063f95b2 */ /* 0x0000a20008000100 */
[----:B------:R-:W-:Y:S01]  /*0790*/  LOP3.LUT R22, R22, R9, RZ, 0xc0, !PT ;  /* 0x0000000916167212 */ /* 0x000fe200078ec0ff */
[----:B------:R-:W-:Y:S01]  /*07a0*/  NOP ;  /* 0x0000000000007918 */ /* 0x000fe20000000000 */
[----:B------:R-:W-:Y:S01]  /*07b0*/  SEL R19, R19, 0x2, P6 ;  /* 0x0000000213137807 */ /* 0x000fe20003000000 */
[----:B------:R-:W-:Y:S06]  /*07c0*/  @!P2 BRA `(.L_x_3) ;  /* 0x000000000008a947 */ /* 0x000fec0003800000 */
[----:B-12-4-:R-:W-:Y:S01]  /*07d0*/  UCGABAR_ARV ;  /* 0x00000000000079c7 */ /* 0x016fe20008000000 */
[----:B------:R-:W-:Y:S05]  /*07e0*/  BRA `(.L_x_4) ;  /* 0x0000000000047947 */ /* 0x000fea0003800000 */
.L_x_3:
[----:B-12-4-:R-:W-:Y:S01]  /*07f0*/  NOP ;  /* 0x0000000000007918 */ /* 0x016fe20000000000 */
.L_x_4:
[----:B------:R-:W1:Y:S01]  /*0800*/  LDC R2, c[0x0][0x65c] ;  /* 0x00019700ff027b82 */ /* 0x000e620000000800 */
[----:B------:R-:W-:Y:S02]  /*0810*/  IMAD.U32 R8, RZ, RZ, UR8 ;  /* 0x00000008ff087e24 */ /* 0x000fe4000f8e00ff */
[----:B------:R-:W-:Y:S01]  /*0820*/  IMAD.MOV.U32 R9, RZ, RZ, RZ ;  /* 0x000000ffff097224 */ /* 0x000fe200078e00ff */
[----:B-1----:R-:W-:-:S04]  /*0830*/  ISETP.NE.AND P1, PT, R2, 0x1, PT ;  /* 0x000000010200780c */ /* 0x002fc80003f25270 */
[----:B------:R-:W-:-:S09]  /*0840*/  P2R R5, PR, RZ, 0x2 ;  /* 0x00000002ff057803 */ /* 0x000fd20000000000 */
[----:B------:R-:W1:Y:S01]  /*0850*/  @P1 LDC R17, c[0x0][0x10] ;  /* 0x00000400ff111b82 */ /* 0x000e620000000800 */
[----:B------:R-:W-:Y:S02]  /*0860*/  @P1 IMAD.MOV.U32 R5, RZ, RZ, RZ ;  /* 0x000000ffff051224 */ /* 0x000fe400078e00ff */
[----:B------:R-:W-:-:S05]  /*0870*/  @P1 IMAD.MOV.U32 R13, RZ, RZ, RZ ;  /* 0x000000ffff0d1224 */ /* 0x000fca00078e00ff */
[----:B------:R-:W2:Y:S01]  /*0880*/  @!P1 LDC R11, c[0x0][0xc] ;  /* 0x00000300ff0b9b82 */ /* 0x000ea20000000800 */
[----:B-1----:R-:W-:-:S04]  /*0890*/  @P1 IMAD.WIDE.U32 R16, R17, UR8, R4 ;  /* 0x0000000811101c25 */ /* 0x002fc8000f8e0004 */
[----:B------:R-:W-:Y:S02]  /*08a0*/  @P1 IMAD.IADD R17, R17, 0x1, R13 ;  /* 0x0000000111111824 */ /* 0x000fe400078e020d */
[----:B--2---:R-:W-:-:S04]  /*08b0*/  @!P1 IMAD.WIDE.U32 R8, R4, R11, R8 ;  /* 0x0000000b04089225 */ /* 0x004fc800078e0008 */
[----:B------:R-:W-:Y:S02]  /*08c0*/  @!P1 IMAD.MOV.U32 R16, RZ, RZ, R8 ;  /* 0x000000ffff109224 */ /* 0x000fe400078e0008 */
[----:B------:R-:W-:Y:S01]  /*08d0*/  @!P1 IMAD.MOV.U32 R17, RZ, RZ, R9 ;  /* 0x000000ffff119224 */ /* 0x000fe200078e0009 */
[----:B------:R-:W-:Y:S06]  /*08e0*/  @!P2 BRA `(.L_x_5) ;  /* 0x00000000000ca947 */ /* 0x000fec0003800000 */
[----:B------:R-:W-:Y:S01]  /*08f0*/  UCGABAR_WAIT ;  /* 0x0000000000007dc7 */ /* 0x000fe20008000000 */
[----:B------:R-:W-:Y:S01]  /*0900*/  CCTL.IVALL ;  /* 0x00000000ff00798f */ /* 0x000fe20002000000 */
[----:B------:R-:W-:Y:S05]  /*0910*/  BRA `(.L_x_6) ;  /* 0x0000000000047947 */ /* 0x000fea0003800000 */
.L_x_5:
[----:B------:R-:W-:Y:S06]  /*0920*/  BAR.SYNC.DEFER_BLOCKING 0x0 ;  /* 0x0000000000007b1d */ /* 0x000fec0000010000 */
.L_x_6:
[----:B------:R-:W-:Y:S05]  /*0930*/  @!P3 BRA `(.L_x_7) ;  /* 0x000000980064b947 */ /* 0x000fea0003800000 */
[----:B------:R-:W-:-:S13]  /*0940*/  ISETP.GT.U32.AND P0, PT, R6, 0x1, PT ;  /* 0x000000010600780c */ /* 0x000fda0003f04070 */
[----:B0-----:R-:W-:Y:S05]  /*0950*/  @P0 EXIT ;  /* 0x000000000000094d */ /* 0x001fea0003800000 */
[----:B------:R-:W-:Y:S01]  /*0960*/  ULDC.64 UR4, c[0x0][0x650] ;  /* 0x0001940000047ab9 */ /* 0x000fe20000000a00 */
[----:B------:R-:W-:Y:S01]  /*0970*/  PRMT R0, RZ, 0x7610, R0 ;  /* 0x00007610ff007816 */ /* 0x000fe20000000000 */
[----:B------:R-:W-:Y:S01]  /*0980*/  IMAD.MOV.U32 R154, RZ, RZ, -0x1 ;  /* 0xffffffffff9a7424 */ /* 0x000fe200078e00ff */
[----:B------:R-:W-:Y:S01]  /*0990*/  ISETP.GE.U32.AND P0, PT, R16, UR4, PT ;  /* 0x0000000410007c0c */ /* 0x000fe2000bf06070 */
[----:B------:R-:W-:Y:S02]  /*09a0*/  IMAD.MOV.U32 R153, RZ, RZ, -0x1 ;  /* 0xffffffffff997424 */ /* 0x000fe400078e00ff */
[----:B------:R-:W-:Y:S01]  /*09b0*/  IMAD.MOV.U32 R23, RZ, RZ, -0x1 ;  /* 0xffffffffff177424 */ /* 0x000fe200078e00ff */
[----:B------:R-:W-:-:S13]  /*09c0*/  ISETP.GE.U32.AND.EX P0, PT, R17, UR5, PT, P0 ;  /* 0x0000000511007c0c */ /* 0x000fda000bf06100 */
[----:B------:R-:W-:Y:S05]  /*09d0*/  @P0 BRA `(.L_x_8) ;  /* 0x00000004002c0947 */ /* 0x000fea0003800000 */
[----:B------:R-:W0:Y:S01]  /*09e0*/  LDC.64 R24, c[0x0][0x628] ;  /* 0x00018a00ff187b82 */ /* 0x000e220000000a00 */
[----:B------:R-:W-:Y:S02]  /*09f0*/  IMAD.MOV.U32 R8, RZ, RZ, R16 ;  /* 0x000000ffff087224 */ /* 0x000fe400078e0010 */
[----:B------:R-:W-:-:S05]  /*0a00*/  IMAD.MOV.U32 R9, RZ, RZ, R17 ;  /* 0x000000ffff097224 */ /* 0x000fca00078e0011 */
[----:B------:R-:W1:Y:S08]  /*0a10*/  LDC R0, c[0x0][0x630] ;  /* 0x00018c00ff007b82 */ /* 0x000e700000000800 */
[----:B------:R-:W2:Y:S01]  /*0a20*/  LDC.64 R26, c[0x0][0x620] ;  /* 0x00018800ff1a7b82 */ /* 0x000ea20000000a00 */
[----:B0-----:R-:W-:-:S04]  /*0a30*/  ISETP.NE.U32.AND P0, PT, R24, RZ, PT ;  /* 0x000000ff1800720c */ /* 0x001fc80003f05070 */
[----:B------:R-:W-:-:S13]  /*0a40*/  ISETP.NE.AND.EX P0, PT, R25, RZ, PT, P0 ;  /* 0x000000ff1900720c */ /* 0x000fda0003f05300 */
[----:B-12---:R-:W-:Y:S05]  /*0a50*/  @!P0 BRA `(.L_x_9) ;  /* 0x0000000000288947 */ /* 0x006fea0003800000 */
[----:B------:R-:W0:Y:S02]  /*0a60*/  LDC R13, c[0x0][0x634] ;  /* 0x00018d00ff0d7b82 */ /* 0x000e240000000800 */
[----:B0-----:R-:W-:-:S05]  /*0a70*/  IADD3 R13, P0, R16, R13, RZ ;  /* 0x0000000d100d7210 */ /* 0x001fca0007f1e0ff */
[----:B------:R-:W-:-:S04]  /*0a80*/  IMAD.X R15, RZ, RZ, R17, P0 ;  /* 0x000000ffff0f7224 */ /* 0x000fc800000e0611 */
[----:B------:R-:W-:-:S04]  /*0a90*/  IMAD.WIDE.U32 R8, R15, R24, RZ ;  /* 0x000000180f087225 */ /* 0x000fc800078e00ff */
[----:B------:R-:W-:-:S04]  /*0aa0*/  IMAD.WIDE.U32 R10, P0, R13, R25, R8 ;  /* 0x000000190d0a7225 */ /* 0x000fc80007800008 */
[----:B------:R-:W-:-:S04]  /*0ab0*/  IMAD.WIDE.U32 R8, R13, R24, RZ ;  /* 0x000000180d087225 */ /* 0x000fc800078e00ff */
[----:B------:R-:W-:Y:S01]  /*0ac0*/  IMAD.X R13, RZ, RZ, RZ, P0 ;  /* 0x000000ffff0d7224 */ /* 0x000fe200000e06ff */
[----:B------:R-:W-:Y:S01]  /*0ad0*/  IADD3 RZ, P0, R9, R10, RZ ;  /* 0x0000000a09ff7210 */ /* 0x000fe20007f1e0ff */
[----:B------:R-:W-:-:S04]  /*0ae0*/  IMAD.MOV.U32 R12, RZ, RZ, R11 ;  /* 0x000000ffff0c7224 */ /* 0x000fc800078e000b */
[----:B------:R-:W-:-:S08]  /*0af0*/  IMAD.WIDE.U32.X R8, R15, R25, R12, P0 ;  /* 0x000000190f087225 */ /* 0x000fd000000e040c */
.L_x_9:
[----:B------:R-:W0:Y:S01]  /*0b00*/  LDC.64 R24, c[0x0][0x640] ;  /* 0x00019000ff187b82 */ /* 0x000e220000000a00 */
[-CC-:B------:R-:W-:Y:S01]  /*0b10*/  SHF.R.U64 R28, R8, R0.reuse, R9.reuse ;  /* 0x00000000081c7219 */ /* 0x180fe20000001209 */
[----:B------:R-:W-:Y:S01]  /*0b20*/  IMAD R30, R7, R21, R4 ;  /* 0x00000015071e7224 */ /* 0x000fe200078e0204 */
[----:B------:R-:W-:Y:S01]  /*0b30*/  SHF.R.U32.HI R0, RZ, R0, R9 ;  /* 0x00000000ff007219 */ /* 0x000fe20000011609 */
[----:B------:R-:W-:Y:S01]  /*0b40*/  IMAD.MOV.U32 R21, RZ, RZ, 0x1 ;  /* 0x00000001ff157424 */ /* 0x000fe200078e00ff */
[----:B------:R-:W-:-:S03]  /*0b50*/  IADD3 R5, P0, RZ, -R28, RZ ;  /* 0x8000001cff057210 */ /* 0x000fc60007f1e0ff */
[----:B------:R-:W1:Y:S02]  /*0b60*/  LDC R6, c[0x0][0x618] ;  /* 0x00018600ff067b82 */ /* 0x000e640000000800 */
[----:B------:R-:W-:-:S04]  /*0b70*/  IMAD.X R9, RZ, RZ, ~R0, P0 ;  /* 0x000000ffff097224 */ /* 0x000fc800000e0e00 */
[-C--:B------:R-:W-:Y:S02]  /*0b80*/  IMAD R0, R9, R26.reuse, RZ ;  /* 0x0000001a09007224 */ /* 0x080fe400078e02ff */
[----:B------:R-:W2:Y:S01]  /*0b90*/  LDC R11, c[0x0][0x608] ;  /* 0x00018200ff0b7b82 */ /* 0x000ea20000000800 */
[----:B------:R-:W-:-:S04]  /*0ba0*/  IMAD.WIDE.U32 R8, R5, R26, R16 ;  /* 0x0000001a05087225 */ /* 0x000fc800078e0010 */
[----:B------:R-:W-:-:S03]  /*0bb0*/  IMAD R5, R5, R27, R0 ;  /* 0x0000001b05057224 */ /* 0x000fc600078e0200 */
[----:B------:R-:W3:Y:S01]  /*0bc0*/  LDC R12, c[0x0][0x658] ;  /* 0x00019600ff0c7b82 */ /* 0x000ee20000000800 */
[----:B0-----:R-:W-:Y:S01]  /*0bd0*/  ISETP.NE.U32.AND P0, PT, R24, RZ, PT ;  /* 0x000000ff1800720c */ /* 0x001fe20003f05070 */
[----:B------:R-:W-:Y:S02]  /*0be0*/  IMAD.IADD R5, R9, 0x1, R5 ;  /* 0x0000000109057824 */ /* 0x000fe400078e0205 */
[----:B------:R-:W-:Y:S01]  /*0bf0*/  IMAD.MOV.U32 R9, RZ, RZ, -0x1 ;  /* 0xffffffffff097424 */ /* 0x000fe200078e00ff */
[----:B------:R-:W-:-:S03]  /*0c00*/  ISETP.NE.AND.EX P0, PT, R25, RZ, PT, P0 ;  /* 0x000000ff1900720c */ /* 0x000fc60003f05300 */
[----:B------:R-:W0:Y:S01]  /*0c10*/  LDC R15, c[0x0][0x600] ;  /* 0x00018000ff0f7b82 */ /* 0x000e220000000800 */
[-CC-:B-1----:R-:W-:Y:S02]  /*0c20*/  SHF.R.U64 R13, R8, R6.reuse, R5.reuse ;  /* 0x00000006080d7219 */ /* 0x182fe40000001205 */
[----:B------:R-:W-:-:S05]  /*0c30*/  SHF.R.U32.HI R0, RZ, R6, R5 ;  /* 0x00000006ff007219 */ /* 0x000fca0000011605 */
[----:B------:R-:W1:Y:S01]  /*0c40*/  LDC R14, c[0x0][0x648] ;  /* 0x00019200ff0e7b82 */ /* 0x000e620000000800 */
[-CC-:B--2---:R-:W-:Y:S02]  /*0c50*/  SHF.R.U64 R27, R13, R11.reuse, R0.reuse ;  /* 0x0000000b0d1b7219 */ /* 0x184fe40000001200 */
[----:B------:R-:W-:-:S05]  /*0c60*/  SHF.R.U32.HI R5, RZ, R11, R0 ;  /* 0x0000000bff057219 */ /* 0x000fca0000011600 */
[----:B------:R-:W2:Y:S01]  /*0c70*/  LDC R20, c[0x0][0x638] ;  /* 0x00018e00ff147b82 */ /* 0x000ea20000000800 */
[-CC-:B---3--:R-:W-:Y:S02]  /*0c80*/  SHF.R.U64 R26, R27, R12.reuse, R5.reuse ;  /* 0x0000000c1b1a7219 */ /* 0x188fe40000001205 */
[-C--:B------:R-:W-:Y:S02]  /*0c90*/  SHF.L.U32 R0, R9, R12.reuse, RZ ;  /* 0x0000000c09007219 */ /* 0x080fe400000006ff */
[----:B------:R-:W-:Y:S01]  /*0ca0*/  SHF.R.U32.HI R5, RZ, R12, R5 ;  /* 0x0000000cff057219 */ /* 0x000fe20000011605 */
[----:B------:R-:W-:Y:S01]  /*0cb0*/  IMAD.MOV.U32 R4, RZ, RZ, R26 ;  /* 0x000000ffff047224 */ /* 0x000fe200078e001a */
[----:B------:R-:W-:Y:S01]  /*0cc0*/  LOP3.LUT R10, RZ, R0, RZ, 0x33, !PT ;  /* 0x00000000ff0a7212 */ /* 0x000fe200078e33ff */
[----:B------:R-:W3:Y:S01]  /*0cd0*/  LDC R23, c[0x0][0x610] ;  /* 0x00018400ff177b82 */ /* 0x000ee20000000800 */
[----:B------:R-:W-:Y:S05]  /*0ce0*/  @!P0 BRA `(.L_x_10) ;  /* 0x0000000000288947 */ /* 0x000fea0003800000 */
[----:B------:R-:W4:Y:S02]  /*0cf0*/  LDC R9, c[0x0][0x64c] ;  /* 0x00019300ff097b82 */ /* 0x000f240000000800 */
[----:B----4-:R-:W-:-:S05]  /*0d00*/  IADD3 R9, P0, R26, R9, RZ ;  /* 0x000000091a097210 */ /* 0x010fca0007f1e0ff */
        /* <DEDUP_REMOVED lines=8> */
.L_x_10:
[----:B-1----:R-:W-:Y:S01]  /*0d90*/  SHF.R.U64 R4, R4, R14, R5 ;  /* 0x0000000e04047219 */ /* 0x002fe20000001205 */
[----:B0-----:R-:W-:Y:S01]  /*0da0*/  VIADD R6, R15, 0xffffffff ;  /* 0xffffffff0f067836 */ /* 0x001fe20000000000 */
[----:B------:R-:W-:Y:S02]  /*0db0*/  SHF.L.U32 R0, R21, R12, RZ ;  /* 0x0000000c15007219 */ /* 0x000fe400000006ff */
[----:B------:R-:W-:Y:S01]  /*0dc0*/  LOP3.LUT R5, R27, R10, RZ, 0xc0, !PT ;  /* 0x0000000a1b057212 */ /* 0x000fe200078ec0ff */
[----:B------:R-:W-:Y:S01]  /*0dd0*/  IMAD.MOV R7, RZ, RZ, -R4 ;  /* 0x000000ffff077224 */ /* 0x000fe200078e0a04 */
[----:B------:R-:W-:Y:S02]  /*0de0*/  SEL R3, R3, R30, !P1 ;  /* 0x0000001e03037207 */ /* 0x000fe40004800000 */
[----:B------:R-:W-:Y:S01]  /*0df0*/  LOP3.LUT R6, R13, R6, RZ, 0xc0, !PT ;  /* 0x000000060d067212 */ /* 0x000fe200078ec0ff */
[----:B------:R-:W-:Y:S02]  /*0e00*/  IMAD R4, R0, R4, R5 ;  /* 0x0000000400047224 */ /* 0x000fe400078e0205 */
[----:B--2---:R-:W-:-:S02]  /*0e10*/  IMAD R0, R7, R20, R26 ;  /* 0x0000001407007224 */ /* 0x004fc400078e021a */
[----:B---3--:R-:W-:Y:S02]  /*0e20*/  IMAD R3, R4, R23, R3 ;  /* 0x0000001704037224 */ /* 0x008fe400078e0203 */
[----:B------:R-:W-:Y:S02]  /*0e30*/  IMAD R154, R0, R15, R6 ;  /* 0x0000000f009a7224 */ /* 0x000fe400078e0206 */
[----:B------:R-:W-:Y:S02]  /*0e40*/  IMAD.MOV.U32 R4, RZ, RZ, 0x1 ;  /* 0x00000001ff047424 */ /* 0x000fe400078e00ff */
[----:B------:R-:W-:Y:S01]  /*0e50*/  IMAD.MOV.U32 R23, RZ, RZ, R28 ;  /* 0x000000ffff177224 */ /* 0x000fe200078e001c */
[----:B------:R-:W-:Y:S02]  /*0e60*/  SEL R153, R154, R3, !P1 ;  /* 0x000000039a997207 */ /* 0x000fe40004800000 */
[----:B------:R-:W-:Y:S02]  /*0e70*/  PRMT R0, R4, 0x7610, R0 ;  /* 0x0000761004007816 */ /* 0x000fe40000000000 */
[----:B------:R-:W-:-:S07]  /*0e80*/  SEL R154, R3, R154, !P1 ;  /* 0x0000009a039a7207 */ /* 0x000fce0004800000 */
.L_x_8:
[----:B------:R-:W-:-:S08]  /*0e90*/  NOP ;  /* 0x0000000000007918 */ /* 0x000fd00000000000 */
[----:B------:R-:W0:Y:S02]  /*0ea0*/  USETMAXREG.TRY_ALLOC.CTAPOOL UP0, 0xe8 ;  /* 0x000000e8000079c8 */ /* 0x000e240008000600 */
[----:B0-----:R-:W-:-:S13]  /*0eb0*/  PLOP3.LUT P0, PT, PT, PT, UP0, 0x80, 0x0 ;  /* 0x000000000000781c */ /* 0x001fda0003f0f008 */
[----:B------:R-:W-:Y:S05]  /*0ec0*/  @!P0 BRA `(.L_x_8) ;  /* 0xfffffffc00f08947 */ /* 0x000fea000383ffff */
[----:B------:R-:W-:Y:S01]  /*0ed0*/  ULDC.64 UR4, c[0x0][0x598] ;  /* 0x0001660000047ab9 */ /* 0x000fe20000000a00 */
[----:B------:R-:W-:Y:S01]  /*0ee0*/  ULDC.64 UR36, c[0x0][0x208] ;  /* 0x0000820000247ab9 */ /* 0x000fe20000000a00 */
[----:B------:R-:W-:-:S04]  /*0ef0*/  ISETP.NE.U32.AND P0, PT, RZ, UR4, PT ;  /* 0x00000004ff007c0c */ /* 0x000fc8000bf05070 */
[----:B------:R-:W-:-:S13]  /*0f00*/  ISETP.NE.AND.EX P0, PT, RZ, UR5, PT, P0 ;  /* 0x00000005ff007c0c */ /* 0x000fda000bf05300 */
[----:B------:R-:W-:Y:S05]  /*0f10*/  @!P0 BRA `(.L_x_11) ;  /* 0x00000000001c8947 */ /* 0x000fea0003800000 */
[----:B------:R-:W0:Y:S02]  /*0f20*/  LDC.64 R4, c[0x0][0x598] ;  /* 0x00016600ff047b82 */ /* 0x000e240000000a00 */
[----:B0-----:R-:W2:Y:S02]  /*0f30*/  LDG.E.64 R4, desc[UR36][R4.64] ;  /* 0x0000002404047981 */ /* 0x001ea4000c1e1b00 */
[----:B--2---:R-:W-:-:S04]  /*0f40*/  ISETP.NE.U32.AND P0, PT, R4, RZ, PT ;  /* 0x000000ff0400720c */ /* 0x004fc80003f05070 */
[----:B------:R-:W-:-:S13]  /*0f50*/  ISETP.NE.AND.EX P0, PT, R5, RZ, PT, P0 ;  /* 0x000000ff0500720c */ /* 0x000fda0003f05300 */
[----:B------:R-:W-:Y:S05]  /*0f60*/  @!P0 BRA `(.L_x_11) ;  /* 0x0000000000088947 */ /* 0x000fea0003800000 */
[----:B------:R0:W5:Y:S01]  /*0f70*/  LD.E R155, desc[UR36][R4.64] ;  /* 0x00000024049b7980 */ /* 0x000162000c101900 */
[----:B------:R-:W-:Y:S05]  /*0f80*/  BRA `(.L_x_12) ;  /* 0x0000000000247947 */ /* 0x000fea0003800000 */
.L_x_11:
[----:B------:R-:W-:Y:S02]  /*0f90*/  ULDC.64 UR4, c[0x0][0x588] ;  /* 0x0001620000047ab9 */ /* 0x000fe40000000a00 */
[----:B------:R-:W-:-:S04]  /*0fa0*/  ISETP.NE.U32.AND P0, PT, RZ, UR4, PT ;  /* 0x00000004ff007c0c */ /* 0x000fc8000bf05070 */
[----:B------:R-:W-:-:S13]  /*0fb0*/  ISETP.NE.AND.EX P0, PT, RZ, UR5, PT, P0 ;  /* 0x00000005ff007c0c */ /* 0x000fda000bf05300 */
[----:B------:R-:W-:Y:S05]  /*0fc0*/  @!P0 BRA `(.L_x_13) ;  /* 0x00000000000c8947 */ /* 0x000fea0003800000 */
[----:B------:R-:W0:Y:S02]  /*0fd0*/  LDC.64 R4, c[0x0][0x588] ;  /* 0x00016200ff047b82 */ /* 0x000e240000000a00 */
[----:B0-----:R1:W5:Y:S01]  /*0fe0*/  LDG.E R155, desc[UR36][R4.64] ;  /* 0x00000024049b7981 */ /* 0x001362000c1e1900 */
[----:B------:R-:W-:Y:S05]  /*0ff0*/  BRA `(.L_x_12) ;  /* 0x0000000000087947 */ /* 0x000fea0003800000 */
.L_x_13:
[----:B------:R-:W-:Y:S02]  /*1000*/  ULDC UR4, c[0x0][0x580] ;  /* 0x0001600000047ab9 */ /* 0x000fe40000000800 */
[----:B------:R-:W-:-:S07]  /*1010*/  IMAD.U32 R155, RZ, RZ, UR4 ;  /* 0x00000004ff9b7e24 */ /* 0x000fce000f8e00ff */
.L_x_12:
[----:B------:R-:W-:Y:S02]  /*1020*/  ULDC.64 UR4, c[0x0][0x5a0] ;  /* 0x0001680000047ab9 */ /* 0x000fe40000000a00 */
[----:B------:R-:W-:-:S04]  /*1030*/  ISETP.NE.U32.AND P0, PT, RZ, UR4, PT ;  /* 0x00000004ff007c0c */ /* 0x000fc8000bf05070 */
[----:B------:R-:W-:-:S13]  /*1040*/  ISETP.NE.AND.EX P0, PT, RZ, UR5, PT, P0 ;  /* 0x00000005ff007c0c */ /* 0x000fda000bf05300 */
[----:B------:R-:W-:Y:S05]  /*1050*/  @!P0 BRA `(.L_x_14) ;  /* 0x00000000001c8947 */ /* 0x000fea0003800000 */
[----:B01----:R-:W0:Y:S02]  /*1060*/  LDC.64 R4, c[0x0][0x5a0] ;  /* 0x00016800ff047b82 */ /* 0x003e240000000a00 */
[----:B0-----:R-:W2:Y:S02]  /*1070*/  LDG.E.64 R4, desc[UR36][R4.64] ;  /* 0x0000002404047981 */ /* 0x001ea4000c1e1b00 */
[----:B--2---:R-:W-:-:S04]  /*1080*/  ISETP.NE.U32.AND P0, PT, R4, RZ, PT ;  /* 0x000000ff0400720c */ /* 0x004fc80003f05070 */
[----:B------:R-:W-:-:S13]  /*1090*/  ISETP.NE.AND.EX P0, PT, R5, RZ, PT, P0 ;  /* 0x000000ff0500720c */ /* 0x000fda0003f05300 */
[----:B------:R-:W-:Y:S05]  /*10a0*/  @!P0 BRA `(.L_x_14) ;  /* 0x0000000000088947 */ /* 0x000fea0003800000 */
[----:B------:R0:W5:Y:S01]  /*10b0*/  LD.E R156, desc[UR36][R4.64] ;  /* 0x00000024049c7980 */ /* 0x000162000c101900 */
[----:B------:R-:W-:Y:S05]  /*10c0*/  BRA `(.L_x_15) ;  /* 0x0000000000247947 */ /* 0x000fea0003800000 */
.L_x_14:
[----:B------:R-:W-:Y:S02]  /*10d0*/  ULDC.64 UR4, c[0x0][0x590] ;  /* 0x0001640000047ab9 */ /* 0x000fe40000000a00 */
[----:B------:R-:W-:-:S04]  /*10e0*/  ISETP.NE.U32.AND P0, PT, RZ, UR4, PT ;  /* 0x00000004ff007c0c */ /* 0x000fc8000bf05070 */
[----:B------:R-:W-:-:S13]  /*10f0*/  ISETP.NE.AND.EX P0, PT, RZ, UR5, PT, P0 ;  /* 0x00000005ff007c0c */ /* 0x000fda000bf05300 */
[----:B------:R-:W-:Y:S05]  /*1100*/  @!P0 BRA `(.L_x_16) ;  /* 0x00000000000c8947 */ /* 0x000fea0003800000 */
[----:B------:R-:W2:Y:S02]  /*1110*/  LDC.64 R156, c[0x0][0x590] ;  /* 0x00016400ff9c7b82 */ /* 0x000ea40000000a00 */
[----:B--2---:R2:W5:Y:S01]  /*1120*/  LDG.E R156, desc[UR36][R156.64] ;  /* 0x000000249c9c7981 */ /* 0x004562000c1e1900 */
[----:B------:R-:W-:Y:S05]  /*1130*/  BRA `(.L_x_15) ;  /* 0x0000000000087947 */ /* 0x000fea0003800000 */
.L_x_16:
[----:B------:R-:W-:Y:S02]  /*1140*/  ULDC UR4, c[0x0][0x584] ;  /* 0x0001610000047ab9 */ /* 0x000fe40000000800 */
[----:B------:R-:W-:-:S07]  /*1150*/  IMAD.U32 R156, RZ, RZ, UR4 ;  /* 0x00000004ff9c7e24 */ /* 0x000fce000f8e00ff */
.L_x_15:
[----:B------:R-:W-:-:S13]  /*1160*/  LOP3.LUT P0, RZ, R0, 0xff, RZ, 0xc0, !PT ;  /* 0x000000ff00ff7812 */ /* 0x000fda000780c0ff */
[----:B------:R-:W-:Y:S05]  /*1170*/  @!P0 EXIT ;  /* 0x000000000000894d */ /* 0x000fea0003800000 */
[----:B------:R-:W-:Y:S01]  /*1180*/  ULDC UR4, c[0x0][0x28c] ;  /* 0x0000a30000047ab9 */ /* 0x000fe20000000800 */
[----:B--2---:R-:W-:Y:S01]  /*1190*/  LOP3.LUT R157, R19, 0x1, RZ, 0xfc, !PT ;  /* 0x00000001139d7812 */ /* 0x004fe200078efcff */
[----:B------:R-:W-:Y:S01]  /*11a0*/  UIADD3 UR4, UR4, 0x3f, URZ ;  /* 0x0000003f04047890 */ /* 0x000fe2000fffe03f */
[----:B------:R-:W-:Y:S01]  /*11b0*/  UMOV UR38, URZ ;  /* 0x0000003f00267c82 */ /* 0x000fe20008000000 */
[----:B------:R-:W-:Y:S02]  /*11c0*/  UMOV UR39, URZ ;  /* 0x0000003f00277c82 */ /* 0x000fe40008000000 */
[----:B------:R-:W-:-:S04]  /*11d0*/  USHF.R.S32.HI UR5, URZ, 0x1f, UR4 ;  /* 0x0000001f3f057899 */ /* 0x000fc80008011404 */
[----:B------:R-:W-:-:S04]  /*11e0*/  ULEA.HI UR5, UR5, UR4, URZ, 0x6 ;  /* 0x0000000405057291 */ /* 0x000fc8000f8f303f */
[----:B------:R-:W-:-:S12]  /*11f0*/  USHF.R.S32.HI UR40, URZ, 0x6, UR5 ;  /* 0x000000063f287899 */ /* 0x000fd80008011405 */
.L_x_290:
[----:B------:R-:W-:Y:S01]  /*1200*/  LOP3.LUT R0, R18, 0x80, RZ, 0xc0, !PT ;  /* 0x0000008012007812 */ /* 0x000fe200078ec0ff */
[----:B--2---:R-:W2:Y:S01]  /*1210*/  S2UR UR7, SR_CgaCtaId ;  /* 0x00000000000779c3 */ /* 0x004ea20000008800 */
[----:B------:R-:W-:Y:S02]  /*1220*/  UMOV UR6, 0x400 ;  /* 0x0000040000067882 */ /* 0x000fe40000000000 */
[----:B------:R-:W-:-:S06]  /*1230*/  SHF.R.U32.HI R0, RZ, 0x7, R0 ;  /* 0x00000007ff007819 */ /* 0x000fcc0000011600 */
[----:B---3--:R-:W3:Y:S01]  /*1240*/  SHFL.IDX PT, R0, R0, RZ, 0x1f ;  /* 0x00001fff00007589 */ /* 0x008ee200000e0000 */
[----:B--2---:R-:W-:Y:S01]  /*1250*/  ULEA UR6, UR7, UR6, 0x18 ;  /* 0x0000000607067291 */ /* 0x004fe2000f8ec03f */
[----:B---3--:R-:W-:-:S13]  /*1260*/  R2UR UR4, R0 ;  /* 0x00000000000472ca */ /* 0x008fda00000e0000 */
[----:B------:R-:W-:-:S04]  /*1270*/  ULEA.HI UR5, UR4, UR4, URZ, 0x1 ;  /* 0x0000000404057291 */ /* 0x000fc8000f8f083f */
[----:B------:R-:W-:-:S04]  /*1280*/  ULOP3.LUT UR5, UR5, 0x7fffe, URZ, 0xc0, !UPT ;  /* 0x0007fffe05057892 */ /* 0x000fc8000f8ec03f */
[----:B------:R-:W-:-:S03]  /*1290*/  UIADD3 UR5, UR4, -UR5, URZ ;  /* 0x8000000504057290 */ /* 0x000fc6000fffe03f */
[----:B------:R-:W-:Y:S01]  /*12a0*/  ULDC UR4, c[0x0][0x28c] ;  /* 0x0000a30000047ab9 */ /* 0x000fe20000000800 */
[----:B------:R-:W-:Y:S01]  /*12b0*/  ULEA UR5, UR5, UR6, 0xd ;  /* 0x0000000605057291 */ /* 0x000fe2000f8e683f */
[----:B------:R-:W-:-:S03]  /*12c0*/  ISETP.LT.AND P0, PT, RZ, UR4, PT ;  /* 0x00000004ff007c0c */ /* 0x000fc6000bf01270 */
[----:B------:R-:W-:-:S04]  /*12d0*/  UIADD3 UR5, UR5, 0x100, URZ ;  /* 0x0000010005057890 */ /* 0x000fc8000fffe03f */
[----:B------:R-:W-:-:S04]  /*12e0*/  USHF.R.U32.HI UR5, URZ, 0x4, UR5 ;  /* 0x000000043f057899 */ /* 0x000fc80008011605 */
[----:B------:R-:W-:Y:S02]  /*12f0*/  ULOP3.LUT UR41, UR5, 0x3fff, URZ, 0xc0, !UPT ;  /* 0x00003fff05297892 */ /* 0x000fe4000f8ec03f */
[----:B-1--45:R-:W-:Y:S10]  /*1300*/  @P0 BRA `(.L_x_17) ;  /* 0x0000000000400947 */ /* 0x032ff40003800000 */
[----:B------:R-:W-:Y:S01]  /*1310*/  MOV R0, 0x0 ;  /* 0x0000000000007802 */ /* 0x000fe20000000f00 */
[----:B------:R-:W-:Y:S01]  /*1320*/  ULDC.64 UR4, c[0x4][0x68] ;  /* 0x01001a0000047ab9 */ /* 0x000fe20000000a00 */
[----:B------:R-:W-:Y:S01]  /*1330*/  ULDC.64 UR6, c[0x4][0x8] ;  /* 0x0100020000067ab9 */ /* 0x000fe20000000a00 */
[----:B01----:R-:W-:Y:S01]  /*1340*/  IMAD.U32 R4, RZ, RZ, UR4 ;  /* 0x00000004ff047e24 */ /* 0x003fe2000f8e00ff */
[----:B------:R0:W1:Y:S01]  /*1350*/  LDC.64 R14, c[0x4][R0] ;  /* 0x01000000000e7b82 */ /* 0x0000620000000a00 */
[----:B------:R-:W-:Y:S01]  /*1360*/  IMAD.U32 R5, RZ, RZ, UR5 ;  /* 0x00000005ff057e24 */ /* 0x000fe2000f8e00ff */
[----:B------:R-:W-:Y:S01]  /*1370*/  ULDC.64 UR4, c[0x4][0x70] ;  /* 0x01001c0000047ab9 */ /* 0x000fe20000000a00 */
[----:B------:R-:W-:Y:S02]  /*1380*/  IMAD.U32 R10, RZ, RZ, UR6 ;  /* 0x00000006ff0a7e24 */ /* 0x000fe4000f8e00ff */
[----:B------:R-:W-:Y:S02]  /*1390*/  IMAD.U32 R6, RZ, RZ, UR4 ;  /* 0x00000004ff067e24 */ /* 0x000fe4000f8e00ff */
[----:B------:R-:W-:-:S02]  /*13a0*/  IMAD.U32 R7, RZ, RZ, UR5 ;  /* 0x00000005ff077e24 */ /* 0x000fc4000f8e00ff */
[----:B------:R-:W-:Y:S02]  /*13b0*/  IMAD.U32 R11, RZ, RZ, UR7 ;  /* 0x00000007ff0b7e24 */ /* 0x000fe4000f8e00ff */
[----:B------:R-:W-:Y:S02]  /*13c0*/  IMAD.MOV.U32 R8, RZ, RZ, 0x1e1 ;  /* 0x000001e1ff087424 */ /* 0x000fe400078e00ff */
[----:B------:R-:W-:Y:S02]  /*13d0*/  IMAD.MOV.U32 R12, RZ, RZ, 0x1 ;  /* 0x00000001ff0c7424 */ /* 0x000fe400078e00ff */
[----:B0-----:R-:W-:-:S07]  /*13e0*/  IMAD.MOV.U32 R13, RZ, RZ, RZ ;  /* 0x000000ffff0d7224 */ /* 0x001fce00078e00ff */
[----:B------:R-:W-:-:S07]  /*13f0*/  LEPC R20, `(.L_x_17) ;  /* 0x000000001014794e */ /* 0x000fce0000000000 */
[----:B-1---5:R-:W-:Y:S05]  /*1400*/  CALL.ABS.NOINC R14 ;  /* 0x000000000e007343 */ /* 0x022fea0003c00000 */
.L_x_17:
[----:B------:R-:W-:-:S13]  /*1410*/  ISETP.NE.AND P0, PT, R157, 0x3, PT ;  /* 0x000000039d00780c */ /* 0x000fda0003f05270 */
[----:B------:R-:W-:Y:S05]  /*1420*/  @!P0 BRA `(.L_x_18) ;  /* 0x0000000000048947 */ /* 0x000fea0003800000 */
[----:B------:R-:W-:Y:S01]  /*1430*/  BPT.TRAP 0x1 ;  /* 0x000000040000795c */ /* 0x000fe20000300000 */
.L_x_18:
[----:B------:R-:W2:Y:S01]  /*1440*/  S2UR UR5, SR_CgaCtaId ;  /* 0x00000000000579c3 */ /* 0x000ea20000008800 */
[----:B------:R-:W-:Y:S01]  /*1450*/  UMOV UR4, 0x400 ;  /* 0x0000040000047882 */ /* 0x000fe20000000000 */
[----:B------:R-:W-:Y:S02]  /*1460*/  IMAD.U32 R0, RZ, RZ, UR38 ;  /* 0x00000026ff007e24 */ /* 0x000fe4000f8e00ff */
[----:B------:R-:W-:-:S03]  /*1470*/  IMAD.U32 R3, RZ, RZ, UR39 ;  /* 0x00000027ff037e24 */ /* 0x000fc6000f8e00ff */
[----:B------:R-:W-:Y:S01]  /*1480*/  SHF.L.U32 R0, R0, 0x1f, RZ ;  /* 0x0000001f00007819 */ /* 0x000fe200000006ff */
[----:B--2---:R-:W-:-:S06]  /*1490*/  ULEA UR4, UR5, UR4, 0x18 ;  /* 0x0000000405047291 */ /* 0x004fcc000f8ec03f */
[----:B------:R-:W-:-:S04]  /*14a0*/  IMAD.U32 R6, RZ, RZ, UR4 ;  /* 0x00000004ff067e24 */ /* 0x000fc8000f8e00ff */
[----:B------:R-:W-:-:S04]  /*14b0*/  IMAD R3, R3, 0x8, R6 ;  /* 0x0000000803037824 */ /* 0x000fc800078e0206 */
[----:B------:R2:W3:Y:S01]  /*14c0*/  SYNCS.PHASECHK.TRANS64.TRYWAIT P1, [R3+URZ], R0 ;  /* 0x00000000030075a7 */ /* 0x0004e2000802017f */
[----:B------:R-:W-:Y:S05]  /*14d0*/  @!P0 BRA `(.L_x_19) ;  /* 0x0000000000048947 */ /* 0x000fea0003800000 */
[----:B------:R-:W-:Y:S01]  /*14e0*/  BPT.TRAP 0x1 ;  /* 0x000000040000795c */ /* 0x000fe20000300000 */
.L_x_19:
[----:B---3--:R-:W-:Y:S05]  /*14f0*/  @P1 BRA `(.L_x_20) ;  /* 0x0000000000081947 */ /* 0x008fea0003800000 */
[----:B------:R-:W3:Y:S02]  /*1500*/  SYNCS.PHASECHK.TRANS64.TRYWAIT P1, [R3+URZ], R0 ;  /* 0x00000000030075a7 */ /* 0x000ee4000802017f */
[----:B---3--:R-:W-:Y:S05]  /*1510*/  @!P1 BRA `(.L_x_21) ;  /* 0x000000a400189947 */ /* 0x008fea0003800000 */
.L_x_20:
[----:B------:R-:W-:-:S04]  /*1520*/  UISETP.LT.AND UP0, UPT, UR40, 0x1, UPT ;  /* 0x000000012800788c */ /* 0x000fc8000bf01270 */
[----:B------:R-:W-:-:S06]  /*1530*/  USEL UR4, UR40, 0x1, UP0 ;  /* 0x0000000128047887 */ /* 0x000fcc0008000000 */
[----:B--23--:R-:W-:Y:S01]  /*1540*/  IMAD.U32 R0, RZ, RZ, UR4 ;  /* 0x00000004ff007e24 */ /* 0x00cfe2000f8e00ff */
[----:B------:R-:W-:Y:S05]  /*1550*/  WARPSYNC.ALL ;  /* 0x0000000000007948 */ /* 0x000fea0003800000 */
[----:B------:R-:W-:-:S04]  /*1560*/  IADD3 R0, -R0, UR40, RZ ;  /* 0x0000002800007c10 */ /* 0x000fc8000fffe1ff */
[----:B------:R-:W-:Y:S02]  /*1570*/  ISETP.GE.AND P1, PT, R0, 0x1, PT ;  /* 0x000000010000780c */ /* 0x000fe40003f26270 */
[----:B------:R-:W-:Y:S01]  /*1580*/  R2UR UR4, R6 ;  /* 0x00000000060472ca */ /* 0x000fe200000e0000 */
[----:B------:R-:W-:Y:S01]  /*1590*/  WARPGROUP.ARRIVE ;  /* 0x00000000000079c5 */ /* 0x000fe20000000000 */
[----:B------:R-:W-:Y:S01]  /*15a0*/  UMOV UR9, 0x40000040 ;  /* 0x4000004000097882 */ /* 0x000fe20000000000 */
[----:B------:R-:W-:-:S10]  /*15b0*/  UMOV UR11, 0x40000040 ;  /* 0x40000040000b7882 */ /* 0x000fd40000000000 */
[----:B------:R-:W-:-:S04]  /*15c0*/  UIADD3 UR4, UR4, 0x10100, URZ ;  /* 0x0001010004047890 */ /* 0x000fc8000fffe03f */
[----:B------:R-:W-:-:S04]  /*15d0*/  USHF.R.U32.HI UR4, URZ, 0x4, UR4 ;  /* 0x000000043f047899 */ /* 0x000fc80008011604 */
[----:B------:R-:W-:Y:S02]  /*15e0*/  ULOP3.LUT UR5, UR4, 0x3fff, URZ, 0xc0, !UPT ;  /* 0x00003fff04057892 */ /* 0x000fe4000f8ec03f */
[----:B------:R-:W-:Y:S02]  /*15f0*/  ULOP3.LUT UR4, UR41, 0x10000, URZ, 0xfc, !UPT ;  /* 0x0001000029047892 */ /* 0x000fe4000f8efc3f */
[----:B------:R-:W-:Y:S02]  /*1600*/  ULOP3.LUT UR5, UR5, 0x10000, URZ, 0xfc, !UPT ;  /* 0x0001000005057892 */ /* 0x000fe4000f8efc3f */
[----:B------:R-:W-:Y:S02]  /*1610*/  ULEA UR6, UR39, UR4, 0xa ;  /* 0x0000000427067291 */ /* 0x000fe4000f8e503f */
[----:B------:R-:W-:-:S05]  /*1620*/  ULEA UR7, UR39, UR5, 0xb ;  /* 0x0000000527077291 */ /* 0x000fca000f8e583f */
[----:B------:R-:W-:Y:S02]  /*1630*/  UMOV UR8, UR6 ;  /* 0x0000000600087c82 */ /* 0x000fe40008000000 */
[----:B------:R-:W-:Y:S02]  /*1640*/  UMOV UR10, UR7 ;  /* 0x00000007000a7c82 */ /* 0x000fe40008000000 */
[----:B------:R-:W-:Y:S01]  /*1650*/  HGMMA.64x256x16.F32.BF16 R24, gdesc[UR8], RZ, !UPT, gsb0 ;  /* 0x03e00000081879f0 */ /* 0x000fe2000c0018ff */
[----:B------:R-:W-:Y:S02]  /*1660*/  UIADD3 UR8, UR6, 0x2, URZ ;  /* 0x0000000206087890 */ /* 0x000fe4000fffe03f */
[----:B------:R-:W-:Y:S01]  /*1670*/  UIADD3 UR10, UR7, 0x2, URZ ;  /* 0x00000002070a7890 */ /* 0x000fe2000fffe03f */
[----:B------:R-:W-:Y:S01]  /*1680*/  UMOV UR9, 0x40000040 ;  /* 0x4000004000097882 */ /* 0x000fe20000000000 */
[----:B------:R-:W-:Y:S01]  /*1690*/  UMOV UR11, 0x40000040 ;  /* 0x40000040000b7882 */ /* 0x000fe20000000000 */
[----:B------:R-:W-:-:S02]  /*16a0*/  WARPGROUP.DEPBAR.LE gsb0, 0x0 ;  /* 0x00008000000079c5 */ /* 0x000fc40000010000 */
[----:B------:R-:W-:-:S15]  /*16b0*/  WARPGROUP.ARRIVE ;  /* 0x00000000000079c5 */ /* 0x000fde0000000000 */
[----:B------:R-:W-:-:S05]  /*16c0*/  NOP ;  /* 0x0000000000007918 */ /* 0x000fca0000000000 */
[----:B------:R-:W-:Y:S01]  /*16d0*/  HGMMA.64x256x16.F32.BF16 R24, gdesc[UR8], R24, gsb0 ;  /* 0x03e00000081879f0 */ /* 0x000fe20008001818 */
[----:B------:R-:W-:Y:S02]  /*16e0*/  UIADD3 UR8, UR6, 0x4, URZ ;  /* 0x0000000406087890 */ /* 0x000fe4000fffe03f */
[----:B------:R-:W-:Y:S01]  /*16f0*/  UIADD3 UR10, UR7, 0x4, URZ ;  /* 0x00000004070a7890 */ /* 0x000fe2000fffe03f */
[----:B------:R-:W-:Y:S01]  /*1700*/  UMOV UR9, 0x40000040 ;  /* 0x4000004000097882 */ /* 0x000fe20000000000 */
[----:B------:R-:W-:Y:S01]  /*1710*/  UMOV UR11, 0x40000040 ;  /* 0x40000040000b7882 */ /* 0x000fe20000000000 */
[----:B------:R-:W-:Y:S02]  /*1720*/  WARPGROUP.DEPBAR.LE gsb0, 0x0 ;  /* 0x00008000000079c5 */ /* 0x000fe40000010000 */
        /* <DEDUP_REMOVED lines=10> */
[----:B------:R-:W-:Y:S03]  /*17d0*/  HGMMA.64x256x16.F32.BF16 R24, gdesc[UR8], R24, gsb0 ;  /* 0x03e00000081879f0 */ /* 0x000fe60008001818 */
[----:B------:R-:W-:Y:S02]  /*17e0*/  WARPGROUP.DEPBAR.LE gsb0, 0x0 ;  /* 0x00008000000079c5 */ /* 0x000fe40000010000 */
[----:B------:R-:W-:Y:S05]  /*17f0*/  @!P1 BRA `(.L_x_22) ;  /* 0x0000000400309947 */ /* 0x000fea0003800000 */
[----:B------:R-:W-:Y:S02]  /*1800*/  UIADD3 UR6, UR39, 0x1, URZ ;  /* 0x0000000127067890 */ /* 0x000fe4000fffe03f */
[----:B------:R-:W-:Y:S02]  /*1810*/  IMAD.U32 R3, RZ, RZ, UR39 ;  /* 0x00000027ff037e24 */ /* 0x000fe4000f8e00ff */
[----:B------:R-:W-:-:S04]  /*1820*/  UISETP.NE.AND UP0, UPT, UR6, 0x4, UPT ;  /* 0x000000040600788c */ /* 0x000fc8000bf05270 */
[----:B------:R-:W-:Y:S02]  /*1830*/  USEL UR7, URZ, 0x1, UP0 ;  /* 0x000000013f077887 */ /* 0x000fe40008000000 */
[----:B------:R-:W-:Y:S02]  /*1840*/  USEL UR6, UR6, URZ, UP0 ;  /* 0x0000003f06067287 */ /* 0x000fe40008000000 */
[----:B------:R-:W-:-:S06]  /*1850*/  ULOP3.LUT UR7, UR38, UR7, URZ, 0x3c, !UPT ;  /* 0x0000000726077292 */ /* 0x000fcc000f8e3c3f */
[----:B------:R-:W-:-:S07]  /*1860*/  IMAD.U32 R7, RZ, RZ, UR7 ;  /* 0x00000007ff077e24 */ /* 0x000fce000f8e00ff */
.L_x_29:
[----:B------:R-:W-:Y:S05]  /*1870*/  @!P0 BRA `(.L_x_23) ;  /* 0x0000000000048947 */ /* 0x000fea0003800000 */
[----:B------:R-:W-:Y:S01]  /*1880*/  BPT.TRAP 0x1 ;  /* 0x000000040000795c */ /* 0x000fe20000300000 */
.L_x_23:
[----:B------:R-:W2:Y:S01]  /*1890*/  S2UR UR8, SR_CgaCtaId ;  /* 0x00000000000879c3 */ /* 0x000ea20000008800 */
[----:B------:R-:W-:Y:S01]  /*18a0*/  UMOV UR7, 0x400 ;  /* 0x0000040000077882 */ /* 0x000fe20000000000 */
[----:B01----:R-:W-:Y:S01]  /*18b0*/  IMAD.U32 R5, RZ, RZ, UR6 ;  /* 0x00000006ff057e24 */ /* 0x003fe2000f8e00ff */
[----:B------:R-:W-:Y:S01]  /*18c0*/  SHF.L.U32 R4, R7, 0x1f, RZ ;  /* 0x0000001f07047819 */ /* 0x000fe200000006ff */
[----:B--2---:R-:W-:-:S06]  /*18d0*/  ULEA UR7, UR8, UR7, 0x18 ;  /* 0x0000000708077291 */ /* 0x004fcc000f8ec03f */
[----:B------:R-:W-:-:S04]  /*18e0*/  IMAD.U32 R6, RZ, RZ, UR7 ;  /* 0x00000007ff067e24 */ /* 0x000fc8000f8e00ff */
[----:B------:R-:W-:-:S04]  /*18f0*/  IMAD R5, R5, 0x8, R6 ;  /* 0x0000000805057824 */ /* 0x000fc800078e0206 */
[----:B------:R0:W1:Y:S01]  /*1900*/  SYNCS.PHASECHK.TRANS64.TRYWAIT P1, [R5+URZ], R4 ;  /* 0x00000004050075a7 */ /* 0x000062000802017f */
[----:B------:R-:W-:Y:S05]  /*1910*/  @!P0 BRA `(.L_x_24) ;  /* 0x0000000000048947 */ /* 0x000fea0003800000 */
[----:B------:R-:W-:Y:S01]  /*1920*/  BPT.TRAP 0x1 ;  /* 0x000000040000795c */ /* 0x000fe20000300000 */
.L_x_24:
[----:B-1----:R-:W-:Y:S05]  /*1930*/  @P1 BRA `(.L_x_25) ;  /* 0x0000000000081947 */ /* 0x002fea0003800000 */
[----:B------:R-:W1:Y:S02]  /*1940*/  SYNCS.PHASECHK.TRANS64.TRYWAIT P1, [R5+URZ], R4 ;  /* 0x00000004050075a7 */ /* 0x000e64000802017f */
[----:B-1----:R-:W-:Y:S05]  /*1950*/  @!P1 BRA `(.L_x_26) ;  /* 0x000000a0001c9947 */ /* 0x002fea0003800000 */
.L_x_25:
[----:B------:R-:W-:Y:S01]  /*1960*/  ULEA UR7, UR6, UR4, 0xa ;  /* 0x0000000406077291 */ /* 0x000fe2000f8e503f */
[----:B------:R-:W-:Y:S01]  /*1970*/  WARPGROUP.ARRIVE ;  /* 0x00000000000079c5 */ /* 0x000fe20000000000 */
[----:B------:R-:W-:Y:S01]  /*1980*/  ULEA UR12, UR6, UR5, 0xb ;  /* 0x00000005060c7291 */ /* 0x000fe2000f8e583f */
[----:B------:R-:W-:Y:S01]  /*1990*/  UMOV UR9, 0x40000040 ;  /* 0x4000004000097882 */ /* 0x000fe20000000000 */
[----:B------:R-:W-:-:S03]  /*19a0*/  UMOV UR11, 0x40000040 ;  /* 0x40000040000b7882 */ /* 0x000fc60000000000 */
[----:B------:R-:W-:Y:S02]  /*19b0*/  UMOV UR8, UR7 ;  /* 0x0000000700087c82 */ /* 0x000fe40008000000 */
[----:B------:R-:W-:Y:S02]  /*19c0*/  UMOV UR10, UR12 ;  /* 0x0000000c000a7c82 */ /* 0x000fe40008000000 */
[----:B------:R-:W-:Y:S01]  /*19d0*/  HGMMA.64x256x16.F32.BF16 R24, gdesc[UR8], R24, gsb0 ;  /* 0x03e00000081879f0 */ /* 0x000fe20008001818 */
        /* <DEDUP_REMOVED lines=26> */
[----:B------:R-:W-:Y:S01]  /*1b80*/  BPT.TRAP 0x1 ;  /* 0x000000040000795c */ /* 0x000fe20000300000 */
.L_x_27:
[----:B------:R-:W-:-:S13]  /*1b90*/  ISETP.NE.AND P1, PT, R22, RZ, PT ;  /* 0x000000ff1600720c */ /* 0x000fda0003f25270 */
[----:B01----:R-:W-:-:S04]  /*1ba0*/  @P1 IMAD R4, R3, 0x8, R6 ;  /* 0x0000000803041824 */ /* 0x003fc800078e0206 */
[----:B------:R-:W-:-:S05]  /*1bb0*/  @P1 VIADD R5, R4, 0x20 ;  /* 0x0000002004051836 */ /* 0x000fca0000000000 */
[----:B------:R-:W-:-:S04]  /*1bc0*/  @P1 PRMT R5, R152, 0x654, R5 ;  /* 0x0000065498051816 */ /* 0x000fc80000000005 */
[----:B------:R0:W-:Y:S01]  /*1bd0*/  @P1 SYNCS.ARRIVE.TRANS64.RED.A1T0 RZ, [R5+URZ], RZ ;  /* 0x000000ff05ff19a7 */ /* 0x0001e2000810043f */
[----:B------:R-:W-:-:S13]  /*1be0*/  ISETP.GT.U32.AND P1, PT, R19, 0x1, PT ;  /* 0x000000011300780c */ /* 0x000fda0003f24070 */
[----:B0-----:R-:W-:Y:S05]  /*1bf0*/  @P1 BRA `(.L_x_28) ;  /* 0x0000000000041947 */ /* 0x001fea0003800000 */
[----:B------:R-:W-:Y:S01]  /*1c00*/  BPT.TRAP 0x1 ;  /* 0x000000040000795c */ /* 0x000fe20000300000 */
.L_x_28:
[----:B------:R-:W-:Y:S01]  /*1c10*/  UIADD3 UR6, UR6, 0x1, URZ ;  /* 0x0000000106067890 */ /* 0x000fe2000fffe03f */
[C---:B------:R-:W-:Y:S01]  /*1c20*/  ISETP.GT.AND P2, PT, R0.reuse, 0x1, PT ;  /* 0x000000010000780c */ /* 0x040fe20003f44270 */
[----:B------:R-:W-:Y:S02]  /*1c30*/  VIADD R3, R3, 0x1 ;  /* 0x0000000103037836 */ /* 0x000fe40000000000 */
[----:B------:R-:W-:Y:S01]  /*1c40*/  UISETP.NE.AND UP0, UPT, UR6, 0x4, UPT ;  /* 0x000000040600788c */ /* 0x000fe2000bf05270 */
[----:B------:R-:W-:Y:S02]  /*1c50*/  VIADD R0, R0, 0xffffffff ;  /* 0xffffffff00007836 */ /* 0x000fe40000000000 */
[C---:B------:R-:W-:Y:S01]  /*1c60*/  ISETP.NE.AND P1, PT, R3.reuse, 0x4, PT ;  /* 0x000000040300780c */ /* 0x040fe20003f25270 */
[----:B------:R-:W-:Y:S02]  /*1c70*/  USEL UR7, URZ, 0x1, UP0 ;  /* 0x000000013f077887 */ /* 0x000fe40008000000 */
[----:B------:R-:W-:Y:S01]  /*1c80*/  USEL UR6, UR6, URZ, UP0 ;  /* 0x0000003f06067287 */ /* 0x000fe20008000000 */
[----:B------:R-:W-:-:S03]  /*1c90*/  SEL R3, R3, RZ, P1 ;  /* 0x000000ff03037207 */ /* 0x000fc60000800000 */
[----:B------:R-:W-:Y:S01]  /*1ca0*/  LOP3.LUT R7, R7, UR7, RZ, 0x3c, !PT ;  /* 0x0000000707077c12 */ /* 0x000fe2000f8e3cff */
[----:B------:R-:W-:Y:S07]  /*1cb0*/  @P2 BRA `(.L_x_29) ;  /* 0xfffffff800ec2947 */ /* 0x000fee000383ffff */
.L_x_22:
[----:B------:R-:W2:Y:S02]  /*1cc0*/  LDC R0, c[0x0][0x28c] ;  /* 0x0000a300ff007b82 */ /* 0x000ea40000000800 */
[----:B--2---:R-:W-:-:S13]  /*1cd0*/  ISETP.GE.AND P1, PT, R0, 0x1, PT ;  /* 0x000000010000780c */ /* 0x004fda0003f26270 */
[----:B------:R-:W-:Y:S05]  /*1ce0*/  @!P1 BRA `(.L_x_30) ;  /* 0x0000000000409947 */ /* 0x000fea0003800000 */
[----:B------:R-:W-:Y:S05]  /*1cf0*/  @!P0 BRA `(.L_x_31) ;  /* 0x0000000000048947 */ /* 0x000fea0003800000 */
[----:B------:R-:W-:Y:S01]  /*1d00*/  BPT.TRAP 0x1 ;  /* 0x000000040000795c */ /* 0x000fe20000300000 */
.L_x_31:
[----:B------:R-:W-:Y:S01]  /*1d10*/  ISETP.NE.AND P0, PT, R22, RZ, PT ;  /* 0x000000ff1600720c */ /* 0x000fe20003f05270 */
[----:B------:R-:W-:-:S12]  /*1d20*/  UISETP.LT.AND UP1, UPT, UR40, 0x1, UPT ;  /* 0x000000012800788c */ /* 0x000fd8000bf21270 */
[----:B------:R-:W-:-:S05]  /*1d30*/  VOTEU.ANY UP0, P0 ;  /* 0x00000000003f7886 */ /* 0x000fca0000000100 */
[----:B------:R-:W-:-:S04]  /*1d40*/  @UP0 USEL UR4, UR40, 0x1, UP1 ;  /* 0x0000000128040887 */ /* 0x000fc80008800000 */
[----:B------:R-:W-:-:S06]  /*1d50*/  @UP0 UIADD3 UR4, UR39, UR40, -UR4 ;  /* 0x0000002827040290 */ /* 0x000fcc000fffe804 */
[----:B------:R-:W-:-:S04]  /*1d60*/  IMAD.U32 R0, RZ, RZ, UR4 ;  /* 0x00000004ff007e24 */ /* 0x000fc8000f8e00ff */
[----:B------:R-:W-:-:S05]  /*1d70*/  @P0 IMAD.SHL.U32 R0, R0, 0x8, RZ ;  /* 0x0000000800000824 */ /* 0x000fca00078e00ff */
[----:B------:R-:W-:-:S04]  /*1d80*/  @P0 LOP3.LUT R0, R0, 0x18, RZ, 0xc0, !PT ;  /* 0x0000001800000812 */ /* 0x000fc800078ec0ff */
[----:B------:R-:W-:-:S04]  /*1d90*/  @P0 IADD3 R3, R6, 0x20, R0 ;  /* 0x0000002006030810 */ /* 0x000fc80007ffe000 */
[----:B------:R-:W-:-:S04]  /*1da0*/  @P0 PRMT R3, R152, 0x654, R3 ;  /* 0x0000065498030816 */ /* 0x000fc80000000003 */
[----:B------:R2:W-:Y:S01]  /*1db0*/  @P0 SYNCS.ARRIVE.TRANS64.RED.A1T0 RZ, [R3+URZ], RZ ;  /* 0x000000ff03ff09a7 */ /* 0x0005e2000810043f */
[----:B------:R-:W-:-:S13]  /*1dc0*/  ISETP.GT.U32.AND P0, PT, R19, 0x1, PT ;  /* 0x000000011300780c */ /* 0x000fda0003f04070 */
[----:B--2---:R-:W-:Y:S05]  /*1dd0*/  @P0 BRA `(.L_x_30) ;  /* 0x0000000000040947 */ /* 0x004fea0003800000 */
[----:B------:R-:W-:Y:S01]  /*1de0*/  BPT.TRAP 0x1 ;  /* 0x000000040000795c */ /* 0x000fe20000300000 */
.L_x_30:
[----:B------:R-:W2:Y:S01]  /*1df0*/  LDC R6, c[0x0][0x288] ;  /* 0x0000a200ff067b82 */ /* 0x000ea20000000800 */
[--C-:B------:R-:W-:Y:S01]  /*1e00*/  SHF.R.U32.HI R0, RZ, 0x2, R18.reuse ;  /* 0x00000002ff007819 */ /* 0x100fe20000011612 */
[----:B------:R-:W-:Y:S01]  /*1e10*/  UIADD3 UR39, UR40, UR39, URZ ;  /* 0x0000002728277290 */ /* 0x000fe2000fffe03f */
[----:B01----:R-:W-:Y:S01]  /*1e20*/  SHF.R.U32.HI R5, RZ, 0x7, R18 ;  /* 0x00000007ff057819 */ /* 0x003fe20000011612 */
[----:B------:R-:W-:Y:S01]  /*1e30*/  ULDC UR8, c[0x0][0x284] ;  /* 0x0000a10000087ab9 */ /* 0x000fe20000000800 */
[----:B------:R-:W-:Y:S01]  /*1e40*/  LOP3.LUT R4, R18, 0x60, RZ, 0xc0, !PT ;  /* 0x0000006012047812 */ /* 0x000fe200078ec0ff */
[----:B------:R-:W-:Y:S01]  /*1e50*/  USHF.R.U32.HI UR4, URZ, 0x2, UR39 ;  /* 0x000000023f047899 */ /* 0x000fe20008011627 */
[----:B------:R-:W-:Y:S01]  /*1e60*/  LOP3.LUT R3, R0, 0x7, RZ, 0xc0, !PT ;  /* 0x0000000700037812 */ /* 0x000fe200078ec0ff */
[----:B------:R-:W-:Y:S01]  /*1e70*/  UISETP.GT.U32.AND UP1, UPT, UR39, 0x3, UPT ;  /* 0x000000032700788c */ /* 0x000fe2000bf24070 */
[----:B------:R-:W-:Y:S01]  /*1e80*/  LOP3.LUT R0, R5, 0x1, RZ, 0xc0, !PT ;  /* 0x0000000105007812 */ /* 0x000fe200078ec0ff */
[----:B------:R-:W-:Y:S01]  /*1e90*/  ULOP3.LUT UR4, UR4, 0x1, URZ, 0xc0, !UPT ;  /* 0x0000000104047892 */ /* 0x000fe2000f8ec03f */
[----:B------:R-:W-:Y:S01]  /*1ea0*/  SHF.R.U32.HI R10, RZ, 0x1, R4 ;  /* 0x00000001ff0a7819 */ /* 0x000fe20000011604 */
[----:B------:R-:W-:Y:S01]  /*1eb0*/  IMAD.SHL.U32 R4, R18, 0x2, RZ ;  /* 0x0000000212047824 */ /* 0x000fe200078e00ff */
[----:B------:R-:W-:Y:S01]  /*1ec0*/  SHF.R.S32.HI R21, RZ, 0x1f, R23 ;  /* 0x0000001fff157819 */ /* 0x000fe20000011417 */
[----:B------:R-:W-:Y:S01]  /*1ed0*/  IMAD.SHL.U32 R8, R0, 0x40, RZ ;  /* 0x0000004000087824 */ /* 0x000fe200078e00ff */
[--C-:B------:R-:W-:Y:S01]  /*1ee0*/  IADD3 R5, RZ, -R10, -R3.reuse ;  /* 0x8000000aff057210 */ /* 0x100fe20007ffe803 */
[----:B------:R-:W-:Y:S01]  /*1ef0*/  UISETP.NE.U32.AND UP0, UPT, UR4, 0x1, UPT ;  /* 0x000000010400788c */ /* 0x000fe2000bf05070 */
[----:B------:R-:W-:Y:S01]  /*1f00*/  LOP3.LUT R4, R4, 0x6, RZ, 0xc0, !PT ;  /* 0x0000000604047812 */ /* 0x000fe200078ec0ff */
[----:B------:R-:W-:Y:S01]  /*1f10*/  ULDC.64 UR6, c[0x0][0x5d0] ;  /* 0x0001740000067ab9 */ /* 0x000fe20000000a00 */
[----:B------:R-:W-:Y:S01]  /*1f20*/  LOP3.LUT R3, R8, 0x40, R3, 0xe2, !PT ;  /* 0x0000004008037812 */ /* 0x000fe200078ee203 */
[----:B------:R-:W-:Y:S01]  /*1f30*/  IMAD R11, R0, -0x40, R5 ;  /* 0xffffffc0000b7824 */ /* 0x000fe200078e0205 */
[----:B------:R-:W-:Y:S01]  /*1f40*/  LOP3.LUT R0, R18, 0x3, RZ, 0xc0, !PT ;  /* 0x0000000312007812 */ /* 0x000fe200078ec0ff */
[----:B------:R-:W-:Y:S01]  /*1f50*/  UISETP.LT.U32.AND UP1, UPT, UR40, 0x4, UP1 ;  /* 0x000000042800788c */ /* 0x000fe20008f21070 */
[----:B------:R-:W-:Y:S01]  /*1f60*/  PRMT R8, R4, 0x6540, R153 ;  /* 0x0000654004087816 */ /* 0x000fe20000000099 */
[----:B------:R-:W-:Y:S01]  /*1f70*/  IMAD.SHL.U32 R153, R153, 0x100, RZ ;  /* 0x0000010099997824 */ /* 0x000fe200078e00ff */
[----:B------:R-:W-:Y:S01]  /*1f80*/  UISETP.GT.U32.AND UP0, UPT, UR40, 0x3, !UP0 ;  /* 0x000000032800788c */ /* 0x000fe2000c704070 */
[----:B--2---:R-:W-:Y:S01]  /*1f90*/  IMAD R12, R0, -0x2, R6 ;  /* 0xfffffffe000c7824 */ /* 0x004fe200078e0206 */
[----:B------:R-:W-:Y:S01]  /*1fa0*/  SHF.R.S32.HI R9, RZ, 0x1f, R8 ;  /* 0x0000001fff097819 */ /* 0x000fe20000011408 */
[C---:B------:R-:W-:Y:S01]  /*1fb0*/  IMAD.SHL.U32 R0, R154.reuse, 0x80, RZ ;  /* 0x000000809a007824 */ /* 0x040fe200078e00ff */
[----:B------:R-:W-:Y:S01]  /*1fc0*/  ISETP.GE.AND P0, PT, R153, R6, PT ;  /* 0x000000069900720c */ /* 0x000fe20003f06270 */
[----:B------:R-:W-:Y:S01]  /*1fd0*/  IMAD R4, R21, UR6, RZ ;  /* 0x0000000615047c24 */ /* 0x000fe2000f8e02ff */
[----:B------:R-:W-:Y:S01]  /*1fe0*/  USEL UR5, URZ, 0x1, !UP1 ;  /* 0x000000013f057887 */ /* 0x000fe2000c800000 */
[----:B------:R-:W-:Y:S01]  /*1ff0*/  IMAD.WIDE R6, R154, 0x80, RZ ;  /* 0x000000809a067825 */ /* 0x000fe200078e02ff */
[C---:B------:R-:W-:Y:S01]  /*2000*/  ISETP.GE.OR P0, PT, R0.reuse, UR8, P0 ;  /* 0x0000000800007c0c */ /* 0x040fe20008706670 */
[----:B------:R-:W-:Y:S01]  /*2010*/  USEL UR4, URZ, 0x1, !UP0 ;  /* 0x000000013f047887 */ /* 0x000fe2000c000000 */
[----:B------:R-:W-:Y:S01]  /*2020*/  IADD3 R0, -R0, UR8, R11 ;  /* 0x0000000800007c10 */ /* 0x000fe2000fffe10b */
[C---:B------:R-:W-:Y:S01]  /*2030*/  IMAD R13, R23.reuse, UR7, R4 ;  /* 0x00000007170d7c24 */ /* 0x040fe2000f8e0204 */
[----:B------:R-:W-:Y:S01]  /*2040*/  ULOP3.LUT UR39, UR39, 0x3, URZ, 0xc0, !UPT ;  /* 0x0000000327277892 */ /* 0x000fe2000f8ec03f */
[----:B------:R-:W-:Y:S01]  /*2050*/  IMAD.WIDE.U32 R4, R23, UR6, R8 ;  /* 0x0000000617047c25 */ /* 0x000fe2000f8e0008 */
[----:B------:R-:W-:Y:S01]  /*2060*/  ULOP3.LUT UR38, UR4, UR38, UR5, 0x96, !UPT ;  /* 0x0000002604267292 */ /* 0x000fe2000f8e9605 */
[----:B------:R-:W-:-:S02]  /*2070*/  LOP3.LUT R169, R6, R3, R10, 0xfe, !PT ;  /* 0x0000000306a97212 */ /* 0x000fc400078efe0a */
[----:B------:R-:W-:Y:S02]  /*2080*/  IMAD.IADD R5, R5, 0x1, R13 ;  /* 0x0000000105057824 */ /* 0x000fe400078e020d */
[----:B------:R-:W-:Y:S02]  /*2090*/  IMAD.IADD R3, R12, 0x1, -R153 ;  /* 0x000000010c037824 */ /* 0x000fe400078e0a99 */
[----:B------:R-:W-:Y:S01]  /*20a0*/  IMAD.MOV.U32 R154, RZ, RZ, -0x1 ;  /* 0xffffffffff9a7424 */ /* 0x000fe200078e00ff */
[----:B------:R-:W-:Y:S06]  /*20b0*/  @P0 BRA `(.L_x_32) ;  /* 0x0000007800dc0947 */ /* 0x000fec0003800000 */
[----:B------:R-:W0:Y:S01]  /*20c0*/  LDC.64 R10, c[0x0][0x5c8] ;  /* 0x00017200ff0a7b82 */ /* 0x000e220000000a00 */
[----:B-----5:R-:W-:Y:S01]  /*20d0*/  FSETP.NEU.AND P0, PT, R156, RZ, PT ;  /* 0x000000ff9c00720b */ /* 0x020fe20003f0d000 */
[----:B------:R-:W-:Y:S01]  /*20e0*/  BSSY B0, `(.L_x_32) ;  /* 0x00007b4000007945 */ /* 0x000fe20003800000 */
[----:B------:R-:W-:-:S04]  /*20f0*/  ISETP.GT.AND P2, PT, R3, RZ, PT ;  /* 0x000000ff0300720c */ /* 0x000fc80003f44270 */
[----:B------:R-:W-:Y:S01]  /*2100*/  ISETP.GT.AND P1, PT, R0, RZ, P2 ;  /* 0x000000ff0000720c */ /* 0x000fe20001724270 */
[-C--:B0-----:R-:W-:Y:S02]  /*2110*/  IMAD R12, R7, R10.reuse, RZ ;  /* 0x0000000a070c7224 */ /* 0x081fe400078e02ff */
[----:B------:R-:W-:-:S04]  /*2120*/  IMAD.WIDE.U32 R160, R169, R10, R4 ;  /* 0x0000000aa9a07225 */ /* 0x000fc800078e0004 */
[----:B------:R-:W-:-:S04]  /*2130*/  IMAD R5, R169, R11, R12 ;  /* 0x0000000ba9057224 */ /* 0x000fc800078e020c */
[----:B------:R-:W-:Y:S01]  /*2140*/  IMAD.IADD R153, R161, 0x1, R5 ;  /* 0x00000001a1997824 */ /* 0x000fe200078e0205 */
[----:B------:R-:W-:Y:S06]  /*2150*/  @!P0 BRA `(.L_x_33) ;  /* 0x0000005400988947 */ /* 0x000fec0003800000 */
[----:B------:R-:W0:Y:S01]  /*2160*/  LDC.64 R14, c[0x0][0x5b8] ;  /* 0x00016e00ff0e7b82 */ /* 0x000e220000000a00 */
[----:B------:R-:W-:-:S07]  /*2170*/  ULDC.64 UR4, c[0x0][0x5c0] ;  /* 0x0001700000047ab9 */ /* 0x000fce0000000a00 */
[----:B------:R-:W1:Y:S08]  /*2180*/  LDC.64 R166, c[0x0][0x5b0] ;  /* 0x00016c00ffa67b82 */ /* 0x000e700000000a00 */
[----:B------:R-:W2:Y:S01]  /*2190*/  LDC.64 R12, c[0x0][0x5a8] ;  /* 0x00016a00ff0c7b82 */ /* 0x000ea20000000a00 */
[-C--:B0-----:R-:W-:Y:S02]  /*21a0*/  IMAD R4, R21, R14.reuse, RZ ;  /* 0x0000000e15047224 */ /* 0x081fe400078e02ff */
[----:B------:R-:W-:-:S04]  /*21b0*/  IMAD.WIDE.U32 R162, R23, R14, R8 ;  /* 0x0000000e17a27225 */ /* 0x000fc800078e0008 */
[----:B------:R-:W-:Y:S02]  /*21c0*/  IMAD R161, R23, R15, R4 ;  /* 0x0000000f17a17224 */ /* 0x000fe400078e0204 */
[-C--:B-1----:R-:W-:Y:S02]  /*21d0*/  IMAD R6, R7, R166.reuse, RZ ;  /* 0x000000a607067224 */ /* 0x082fe400078e02ff */
[----:B------:R-:W-:Y:S02]  /*21e0*/  IMAD.IADD R21, R163, 0x1, R161 ;  /* 0x00000001a3157824 */ /* 0x000fe400078e02a1 */
[----:B------:R-:W-:Y:S02]  /*21f0*/  IMAD.MOV.U32 R20, RZ, RZ, R162 ;  /* 0x000000ffff147224 */ /* 0x000fe400078e00a2 */
[C---:B------:R-:W-:Y:S02]  /*2200*/  IMAD R165, R169.reuse, R167, R6 ;  /* 0x000000a7a9a57224 */ /* 0x040fe400078e0206 */
[----:B------:R-:W-:-:S04]  /*2210*/  IMAD.WIDE.U32 R4, R169, R166, R20 ;  /* 0x000000a6a9047225 */ /* 0x000fc800078e0014 */
[----:B------:R-:W-:Y:S01]  /*2220*/  IMAD.IADD R5, R5, 0x1, R165 ;  /* 0x0000000105057824 */ /* 0x000fe200078e02a5 */
[----:B--2---:R-:W-:-:S04]  /*2230*/  LEA R6, P0, R4, R12, 0x1 ;  /* 0x0000000c04067211 */ /* 0x004fc800078008ff */
[----:B------:R-:W-:-:S05]  /*2240*/  LEA.HI.X R7, R4, R13, R5, 0x1, P0 ;  /* 0x0000000d04077211 */ /* 0x000fca00000f0c05 */
[----:B------:R0:W2:Y:S01]  /*2250*/  @P1 LDG.E.LTC128B.U16 R15, desc[UR36][R6.64] ;  /* 0x00000024060f1981 */ /* 0x0000a2000c1e1520 */
[----:B------:R-:W-:Y:S01]  /*2260*/  LEA R4, P0, R160, UR4, 0x1 ;  /* 0x00000004a0047c11 */ /* 0x000fe2000f8008ff */
[----:B------:R-:W-:Y:S01]  /*2270*/  IMAD.WIDE.U32 R158, R169, R166, R8 ;  /* 0x000000a6a99e7225 */ /* 0x000fe200078e0008 */
[----:B------:R-:W-:Y:S03]  /*2280*/  BSSY B1, `(.L_x_34) ;  /* 0x0000012000017945 */ /* 0x000fe60003800000 */
[----:B------:R-:W-:Y:S02]  /*2290*/  IMAD.IADD R159, R165, 0x1, R159 ;  /* 0x00000001a59f7824 */ /* 0x000fe400078e029f */
[----:B------:R-:W-:-:S04]  /*22a0*/  IMAD.WIDE.U32 R158, R23, R14, R158 ;  /* 0x0000000e179e7225 */ /* 0x000fc800078e009e */
[----:B0-----:R-:W-:Y:S01]  /*22b0*/  IMAD.IADD R7, R161, 0x1, R159 ;  /* 0x00000001a1077824 */ /* 0x001fe200078e029f */
[----:B------:R-:W-:Y:S02]  /*22c0*/  LEA R6, P4, R158, R12, 0x1 ;  /* 0x0000000c9e067211 */ /* 0x000fe400078808ff */
[----:B------:R-:W-:Y:S02]  /*22d0*/  SHF.L.U64.HI R159, R166, 0x3, R167 ;  /* 0x00000003a69f7819 */ /* 0x000fe400000102a7 */
[----:B------:R-:W-:Y:S01]  /*22e0*/  LEA.HI.X R7, R158, R13, R7, 0x1, P4 ;  /* 0x0000000d9e077211 */ /* 0x000fe200020f0c07 */
[----:B------:R-:W-:Y:S02]  /*22f0*/  IMAD.SHL.U32 R158, R166, 0x8, RZ ;  /* 0x00000008a69e7824 */ /* 0x000fe400078e00ff */
[----:B--2---:R-:W-:-:S04]  /*2300*/  IMAD.U32 R5, R15, 0x10000, RZ ;  /* 0x000100000f057824 */ /* 0x004fc800078e00ff */
[----:B------:R-:W-:-:S04]  /*2310*/  FMUL R5, R5, R156 ;  /* 0x0000009c05057220 */ /* 0x000fc80000400000 */
[----:B------:R-:W-:Y:S01]  /*2320*/  FFMA R24, R24, R155, R5 ;  /* 0x0000009b18187223 */ /* 0x000fe20000000005 */
[----:B------:R-:W-:Y:S02]  /*2330*/  LEA.HI.X R5, R160, UR5, R153, 0x1, P0 ;  /* 0x00000005a0057c11 */ /* 0x000fe400080f0c99 */
[----:B------:R-:W-:Y:S02]  /*2340*/  ISETP.GT.AND P0, PT, R3, 0x1, PT ;  /* 0x000000010300780c */ /* 0x000fe40003f04270 */
[----:B------:R-:W-:Y:S02]  /*2350*/  F2FP.BF16.F32.PACK_AB R24, RZ, R24 ;  /* 0x00000018ff18723e */ /* 0x000fe400000010ff */
[----:B------:R-:W-:-:S03]  /*2360*/  ISETP.GT.AND P3, PT, R0, RZ, P0 ;  /* 0x000000ff0000720c */ /* 0x000fc60000764270 */
[----:B------:R0:W-:Y:S10]  /*2370*/  @P1 STG.E.U16 desc[UR36][R4.64], R24 ;  /* 0x0000001804001986 */ /* 0x0001f4000c101524 */
[----:B------:R-:W-:Y:S05]  /*2380*/  @!P3 BRA `(.L_x_35) ;  /* 0x000000000004b947 */ /* 0x000fea0003800000 */
[----:B------:R1:W5:Y:S02]  /*2390*/  LDG.E.LTC128B.U16 R15, desc[UR36][R6.64+0x2] ;  /* 0x00000224060f7981 */ /* 0x000364000c1e1520 */
.L_x_35:
[----:B------:R-:W-:Y:S05]  /*23a0*/  BSYNC B1 ;  /* 0x0000000000017941 */ /* 0x000fea0003800000 */
.L_x_34:
[----:B-----5:R-:W-:Y:S01]  /*23b0*/  IMAD.U32 R153, R15, 0x10000, RZ ;  /* 0x000100000f997824 */ /* 0x020fe200078e00ff */
[----:B------:R-:W-:Y:S01]  /*23c0*/  ISETP.GT.AND P2, PT, R0, 0x8, P2 ;  /* 0x000000080000780c */ /* 0x000fe20001744270 */
[----:B------:R-:W-:Y:S01]  /*23d0*/  IMAD.WIDE.U32 R158, R169, R166, R158 ;  /* 0x000000a6a99e7225 */ /* 0x000fe200078e009e */
[----:B0-----:R-:W-:-:S03]  /*23e0*/  PRMT R24, R15, 0x7610, R24 ;  /* 0x000076100f187816 */ /* 0x001fc60000000018 */
[----:B------:R-:W-:Y:S01]  /*23f0*/  FMUL R20, R153, R156 ;  /* 0x0000009c99147220 */ /* 0x000fe20000400000 */
[----:B------:R-:W-:Y:S01]  /*2400*/  IMAD.IADD R165, R165, 0x1, R159 ;  /* 0x00000001a5a57824 */ /* 0x000fe200078e029f */
[----:B------:R-:W-:Y:S02]  /*2410*/  IADD3 R162, P1, R162, R158, RZ ;  /* 0x0000009ea2a27210 */ /* 0x000fe40007f3e0ff */
[----:B------:R-:W-:-:S03]  /*2420*/  FFMA R25, R25, R155, R20 ;  /* 0x0000009b19197223 */ /* 0x000fc60000000014 */
[----:B------:R-:W-:Y:S02]  /*2430*/  IMAD.X R21, R165, 0x1, R21, P1 ;  /* 0x00000001a5157824 */ /* 0x000fe400008e0615 */
[----:B------:R-:W-:Y:S02]  /*2440*/  F2FP.BF16.F32.PACK_AB R25, RZ, R25 ;  /* 0x00000019ff19723e */ /* 0x000fe400000010ff */
[C---:B------:R-:W-:Y:S02]  /*2450*/  LEA R20, P1, R162.reuse, R12, 0x1 ;  /* 0x0000000ca2147211 */ /* 0x040fe400078208ff */
[----:B------:R-:W-:Y:S02]  /*2460*/  PRMT R153, R25, 0x7610, R153 ;  /* 0x0000761019997816 */ /* 0x000fe40000000099 */
[----:B------:R-:W-:-:S03]  /*2470*/  LEA.HI.X R21, R162, R13, R21, 0x1, P1 ;  /* 0x0000000da2157211 */ /* 0x000fc600008f0c15 */
[----:B------:R0:W-:Y:S04]  /*2480*/  @P3 STG.E.U16 desc[UR36][R4.64+0x2], R153 ;  /* 0x0000029904003986 */ /* 0x0001e8000c101524 */
[----:B------:R-:W2:Y:S01]  /*2490*/  @P2 LDG.E.LTC128B.U16 R24, desc[UR36][R20.64] ;  /* 0x0000002414182981 */ /* 0x000ea2000c1e1520 */
[----:B------:R-:W-:Y:S01]  /*24a0*/  IADD3 R8, P1, R8, R158, RZ ;  /* 0x0000009e08087210 */ /* 0x000fe20007f3e0ff */
[----:B------:R-:W-:Y:S01]  /*24b0*/  BSSY B1, `(.L_x_36) ;  /* 0x0000011000017945 */ /* 0x000fe20003800000 */
[----:B------:R-:W-:Y:S02]  /*24c0*/  SHF.L.U64.HI R11, R10, 0x4, R11 ;  /* 0x000000040a0b7819 */ /* 0x000fe4000001020b */
[----:B------:R-:W-:Y:S01]  /*24d0*/  ISETP.GT.AND P0, PT, R0, 0x8, P0 ;  /* 0x000000080000780c */ /* 0x000fe20000704270 */
[----:B------:R-:W-:Y:S01]  /*24e0*/  IMAD.X R9, R9, 0x1, R165, P1 ;  /* 0x0000000109097824 */ /* 0x000fe200008e06a5 */
[----:B------:R-:W-:-:S05]  /*24f0*/  LEA R10, P1, R10, R4, 0x4 ;  /* 0x000000040a0a7211 */ /* 0x000fca00078220ff */
[----:B------:R-:W-:Y:S02]  /*2500*/  IMAD.X R11, R11, 0x1, R5, P1 ;  /* 0x000000010b0b7824 */ /* 0x000fe400008e0605 */
[----:B--2---:R-:W-:-:S04]  /*2510*/  IMAD.U32 R15, R24, 0x10000, RZ ;  /* 0x00010000180f7824 */ /* 0x004fc800078e00ff */
[----:B------:R-:W-:Y:S01]  /*2520*/  FMUL R25, R15, R156 ;  /* 0x0000009c0f197220 */ /* 0x000fe20000400000 */
[----:B------:R-:W-:-:S04]  /*2530*/  IMAD.WIDE.U32 R14, R23, R14, R8 ;  /* 0x0000000e170e7225 */ /* 0x000fc800078e0008 */
[----:B------:R-:W-:Y:S01]  /*2540*/  FFMA R25, R26, R155, R25 ;  /* 0x0000009b1a197223 */ /* 0x000fe20000000019 */
[----:B------:R-:W-:Y:S01]  /*2550*/  IMAD.IADD R9, R161, 0x1, R15 ;  /* 0x00000001a1097824 */ /* 0x000fe200078e020f */
[----:B------:R-:W-:-:S03]  /*2560*/  LEA R8, P3, R14, R12, 0x1 ;  /* 0x0000000c0e087211 */ /* 0x000fc600078608ff */
[----:B------:R-:W-:Y:S02]  /*2570*/  F2FP.BF16.F32.PACK_AB R25, RZ, R25 ;  /* 0x00000019ff19723e */ /* 0x000fe400000010ff */
[----:B------:R-:W-:-:S03]  /*2580*/  LEA.HI.X R9, R14, R13, R9, 0x1, P3 ;  /* 0x0000000d0e097211 */ /* 0x000fc600018f0c09 */
[----:B------:R0:W-:Y:S01]  /*2590*/  @P2 STG.E.U16 desc[UR36][R10.64], R25 ;  /* 0x000000190a002986 */ /* 0x0001e2000c101524 */
[----:B------:R-:W-:Y:S05]  /*25a0*/  @!P0 BRA `(.L_x_37) ;  /* 0x0000000000048947 */ /* 0x000fea0003800000 */
[----:B------:R2:W5:Y:S02]  /*25b0*/  LDG.E.LTC128B.U16 R24, desc[UR36][R8.64+0x2] ;  /* 0x0000022408187981 */ /* 0x000564000c1e1520 */
.L_x_37:
[----:B------:R-:W-:Y:S05]  /*25c0*/  BSYNC B1 ;  /* 0x0000000000017941 */ /* 0x000fea0003800000 */
.L_x_36:
[----:B-----5:R-:W-:Y:S01]  /*25d0*/  IMAD.U32 R13, R24, 0x10000, RZ ;  /* 0x00010000180d7824 */ /* 0x020fe200078e00ff */
[----:B------:R-:W-:Y:S01]  /*25e0*/  ISETP.GT.AND P1, PT, R3, 0x8, PT ;  /* 0x000000080300780c */ /* 0x000fe20003f24270 */
[----:B------:R-:W-:Y:S02]  /*25f0*/  BSSY B1, `(.L_x_38) ;  /* 0x0000008000017945 */ /* 0x000fe40003800000 */
[----:B------:R-:W-:Y:S01]  /*2600*/  FMUL R12, R13, R156 ;  /* 0x0000009c0d0c7220 */ /* 0x000fe20000400000 */
[----:B------:R-:W-:-:S03]  /*2610*/  ISETP.GT.AND P2, PT, R0, RZ, P1 ;  /* 0x000000ff0000720c */ /* 0x000fc60000f44270 */
[----:B------:R-:W-:-:S05]  /*2620*/  FFMA R12, R27, R155, R12 ;  /* 0x0000009b1b0c7223 */ /* 0x000fca000000000c */
[----:B------:R-:W-:-:S05]  /*2630*/  F2FP.BF16.F32.PACK_AB R12, RZ, R12 ;  /* 0x0000000cff0c723e */ /* 0x000fca00000010ff */
[----:B------:R3:W-:Y:S01]  /*2640*/  @P0 STG.E.U16 desc[UR36][R10.64+0x2], R12 ;  /* 0x0000020c0a000986 */ /* 0x0007e2000c101524 */
[----:B------:R-:W-:Y:S05]  /*2650*/  @!P2 BRA `(.L_x_39) ;  /* 0x000000000004a947 */ /* 0x000fea0003800000 */
[----:B------:R4:W5:Y:S02]  /*2660*/  LDG.E.LTC128B.U16 R24, desc[UR36][R6.64+0x10] ;  /* 0x0000102406187981 */ /* 0x000964000c1e1520 */
.L_x_39:
[----:B------:R-:W-:Y:S05]  /*2670*/  BSYNC B1 ;  /* 0x0000000000017941 */ /* 0x000fea0003800000 */
.L_x_38:
        /* <DEDUP_REMOVED lines=10> */
.L_x_41:
[----:B------:R-:W-:Y:S05]  /*2720*/  BSYNC B1 ;  /* 0x0000000000017941 */ /* 0x000fea0003800000 */
.L_x_40:
[----:B0----5:R-:W-:Y:S01]  /*2730*/  IMAD.U32 R13, R24, 0x10000, RZ ;  /* 0x00010000180d7824 */ /* 0x021fe200078e00ff */
[----:B------:R-:W-:Y:S01]  /*2740*/  ISETP.GT.AND P1, PT, R0, 0x8, P1 ;  /* 0x000000080000780c */ /* 0x000fe20000f24270 */
[----:B------:R-:W-:Y:S02]  /*2750*/  BSSY B1, `(.L_x_42) ;  /* 0x0000007000017945 */ /* 0x000fe40003800000 */
[----:B---3--:R-:W-:-:S04]  /*2760*/  FMUL R12, R13, R156 ;  /* 0x0000009c0d0c7220 */ /* 0x008fc80000400000 */
[----:B------:R-:W-:-:S05]  /*2770*/  FFMA R12, R29, R155, R12 ;  /* 0x0000009b1d0c7223 */ /* 0x000fca000000000c */
[----:B------:R-:W-:-:S05]  /*2780*/  F2FP.BF16.F32.PACK_AB R12, RZ, R12 ;  /* 0x0000000cff0c723e */ /* 0x000fca00000010ff */
[----:B------:R0:W-:Y:S01]  /*2790*/  @P3 STG.E.U16 desc[UR36][R4.64+0x12], R12 ;  /* 0x0000120c04003986 */ /* 0x0001e2000c101524 */
[----:B------:R-:W-:Y:S05]  /*27a0*/  @!P1 BRA `(.L_x_43) ;  /* 0x0000000000049947 */ /* 0x000fea0003800000 */
[----:B------:R3:W5:Y:S02]  /*27b0*/  LDG.E.LTC128B.U16 R24, desc[UR36][R8.64+0x10] ;  /* 0x0000102408187981 */ /* 0x000764000c1e1520 */
.L_x_43:
[----:B------:R-:W-:Y:S05]  /*27c0*/  BSYNC B1 ;  /* 0x0000000000017941 */ /* 0x000fea0003800000 */
.L_x_42:
[----:B-----5:R-:W-:Y:S01]  /*27d0*/  IMAD.U32 R13, R24, 0x10000, RZ ;  /* 0x00010000180d7824 */ /* 0x020fe200078e00ff */
[----:B------:R-:W-:Y:S01]  /*27e0*/  ISETP.GT.AND P0, PT, R0, 0x8, P0 ;  /* 0x000000080000780c */ /* 0x000fe20000704270 */
[----:B------:R-:W-:Y:S02]  /*27f0*/  BSSY B1, `(.L_x_44) ;  /* 0x0000007000017945 */ /* 0x000fe40003800000 */
[----:B------:R-:W-:-:S04]  /*2800*/  FMUL R13, R13, R156 ;  /* 0x0000009c0d0d7220 */ /* 0x000fc80000400000 */
[----:B------:R-:W-:-:S05]  /*2810*/  FFMA R13, R30, R155, R13 ;  /* 0x0000009b1e0d7223 */ /* 0x000fca000000000d */
[----:B------:R-:W-:-:S05]  /*2820*/  F2FP.BF16.F32.PACK_AB R13, RZ, R13 ;  /* 0x0000000dff0d723e */ /* 0x000fca00000010ff */
[----:B------:R0:W-:Y:S01]  /*2830*/  @P1 STG.E.U16 desc[UR36][R10.64+0x10], R13 ;  /* 0x0000100d0a001986 */ /* 0x0001e2000c101524 */
[----:B------:R-:W-:Y:S05]  /*2840*/  @!P0 BRA `(.L_x_45) ;  /* 0x0000000000048947 */ /* 0x000fea0003800000 */
[----:B------:R0:W5:Y:S02]  /*2850*/  LDG.E.LTC128B.U16 R24, desc[UR36][R8.64+0x12] ;  /* 0x0000122408187981 */ /* 0x000164000c1e1520 */
.L_x_45:
[----:B------:R-:W-:Y:S05]  /*2860*/  BSYNC B1 ;  /* 0x0000000000017941 */ /* 0x000fea0003800000 */
.L_x_44:
[----:B0----5:R-:W-:Y:S01]  /*2870*/  IMAD.U32 R13, R24, 0x10000, RZ ;  /* 0x00010000180d7824 */ /* 0x021fe200078e00ff */
        /* <DEDUP_REMOVED lines=9> */
.L_x_47:
[----:B------:R-:W-:Y:S05]  /*2910*/  BSYNC B1 ;  /* 0x0000000000017941 */ /* 0x000fea0003800000 */
.L_x_46:
        /* <DEDUP_REMOVED lines=10> */
.L_x_49:
[----:B------:R-:W-:Y:S05]  /*29c0*/  BSYNC B1 ;  /* 0x0000000000017941 */ /* 0x000fea0003800000 */
.L_x_48:
[----:B0----5:R-:W-:Y:S01]  /*29d0*/  IMAD.U32 R13, R24, 0x10000, RZ ;  /* 0x00010000180d7824 */ /* 0x021fe200078e00ff */
        /* <DEDUP_REMOVED lines=8> */
.L_x_51:
[----:B------:R-:W-:Y:S05]  /*2a60*/  BSYNC B1 ;  /* 0x0000000000017941 */ /* 0x000fea0003800000 */
.L_x_50:
        /* <DEDUP_REMOVED lines=9> */
.L_x_53:
[----:B------:R-:W-:Y:S05]  /*2b00*/  BSYNC B1 ;  /* 0x0000000000017941 */ /* 0x000fea0003800000 */
.L_x_52:
        /* <DEDUP_REMOVED lines=10> */
.L_x_55:
[----:B------:R-:W-:Y:S05]  /*2bb0*/  BSYNC B1 ;  /* 0x0000000000017941 */ /* 0x000fea0003800000 */
.L_x_54:
        /* <DEDUP_REMOVED lines=10> */
.L_x_57:
[----:B------:R-:W-:Y:S05]  /*2c60*/  BSYNC B1 ;  /* 0x0000000000017941 */ /* 0x000fea0003800000 */
.L_x_56:
        /* <DEDUP_REMOVED lines=9> */
.L_x_59:
[----:B------:R-:W-:Y:S05]  /*2d00*/  BSYNC B1 ;  /* 0x0000000000017941 */ /* 0x000fea0003800000 */
.L_x_58:
        /* <DEDUP_REMOVED lines=9> */
.L_x_61:
[----:B------:R-:W-:Y:S05]  /*2da0*/  BSYNC B1 ;  /* 0x0000000000017941 */ /* 0x000fea0003800000 */
.L_x_60:
        /* <DEDUP_REMOVED lines=10> */
.L_x_63:
[----:B------:R-:W-:Y:S05]  /*2e50*/  BSYNC B1 ;  /* 0x0000000000017941 */ /* 0x000fea0003800000 */
.L_x_62:
        /* <DEDUP_REMOVED lines=10> */
.L_x_65:
[----:B------:R-:W-:Y:S05]  /*2f00*/  BSYNC B1 ;  /* 0x0000000000017941 */ /* 0x000fea0003800000 */
.L_x_64:
        /* <DEDUP_REMOVED lines=9> */
.L_x_67:
[----:B------:R-:W-:Y:S05]  /*2fa0*/  BSYNC B1 ;  /* 0x0000000000017941 */ /* 0x000fea0003800000 */
.L_x_66:
        /* <DEDUP_REMOVED lines=9> */
.L_x_69:
[----:B------:R-:W-:Y:S05]  /*3040*/  BSYNC B1 ;  /* 0x0000000000017941 */ /* 0x000fea0003800000 */
.L_x_68:
        /* <DEDUP_REMOVED lines=10> */
.L_x_71:
[----:B------:R-:W-:Y:S05]  /*30f0*/  BSYNC B1 ;  /* 0x0000000000017941 */ /* 0x000fea0003800000 */
.L_x_70:
        /* <DEDUP_REMOVED lines=10> */
.L_x_73:
[----:B------:R-:W-:Y:S05]  /*31a0*/  BSYNC B1 ;  /* 0x0000000000017941 */ /* 0x000fea0003800000 */
.L_x_72:
        /* <DEDUP_REMOVED lines=9> */
.L_x_75:
[----:B------:R-:W-:Y:S05]  /*3240*/  BSYNC B1 ;  /* 0x0000000000017941 */ /* 0x000fea0003800000 */
.L_x_74:
        /* <DEDUP_REMOVED lines=9> */
.L_x_77:
[----:B------:R-:W-:Y:S05]  /*32e0*/  BSYNC B1 ;  /* 0x0000000000017941 */ /* 0x000fea0003800000 */
.L_x_76:
        /* <DEDUP_REMOVED lines=10> */
.L_x_79:
[----:B------:R-:W-:Y:S05]  /*3390*/  BSYNC B1 ;  /* 0x0000000000017941 */ /* 0x000fea0003800000 */
.L_x_78:
        /* <DEDUP_REMOVED lines=10> */
.L_x_81:
[----:B------:R-:W-:Y:S05]  /*3440*/  BSYNC B1 ;  /* 0x0000000000017941 */ /* 0x000fea0003800000 */
.L_x_80:
        /* <DEDUP_REMOVED lines=9> */
.L_x_83:
[----:B------:R-:W-:Y:S05]  /*34e0*/  BSYNC B1 ;  /* 0x0000000000017941 */ /* 0x000fea0003800000 */
.L_x_82:
        /* <DEDUP_REMOVED lines=9> */
.L_x_85:
[----:B------:R-:W-:Y:S05]  /*3580*/  BSYNC B1 ;  /* 0x0000000000017941 */ /* 0x000fea0003800000 */
.L_x_84:
        /* <DEDUP_REMOVED lines=10> */
.L_x_87:
[----:B------:R-:W-:Y:S05]  /*3630*/  BSYNC B1 ;  /* 0x0000000000017941 */ /* 0x000fea0003800000 */
.L_x_86:
        /* <DEDUP_REMOVED lines=10> */
.L_x_89:
[----:B------:R-:W-:Y:S05]  /*36e0*/  BSYNC B1 ;  /* 0x0000000000017941 */ /* 0x000fea0003800000 */
.L_x_88:
        /* <DEDUP_REMOVED lines=9> */
.L_x_91:
[----:B------:R-:W-:Y:S05]  /*3780*/  BSYNC B1 ;  /* 0x0000000000017941 */ /* 0x000fea0003800000 */
.L_x_90:
        /* <DEDUP_REMOVED lines=9> */
.L_x_93:
[----:B------:R-:W-:Y:S05]  /*3820*/  BSYNC B1 ;  /* 0x0000000000017941 */ /* 0x000fea0003800000 */
.L_x_92:
        /* <DEDUP_REMOVED lines=10> */
.L_x_95:
[----:B------:R-:W-:Y:S05]  /*38d0*/  BSYNC B1 ;  /* 0x0000000000017941 */ /* 0x000fea0003800000 */
.L_x_94:
        /* <DEDUP_REMOVED lines=10> */
.L_x_97:
[----:B------:R-:W-:Y:S05]  /*3980*/  BSYNC B1 ;  /* 0x0000000000017941 */ /* 0x000fea0003800000 */
.L_x_96:
        /* <DEDUP_REMOVED lines=9> */
.L_x_99:
[----:B------:R-:W-:Y:S05]  /*3a20*/  BSYNC B1 ;  /* 0x0000000000017941 */ /* 0x000fea0003800000 */
.L_x_98:
        /* <DEDUP_REMOVED lines=9> */
.L_x_101:
[----:B------:R-:W-:Y:S05]  /*3ac0*/  BSYNC B1 ;  /* 0x0000000000017941 */ /* 0x000fea0003800000 */
.L_x_100:
        /* <DEDUP_REMOVED lines=10> */
.L_x_103:
[----:B------:R-:W-:Y:S05]  /*3b70*/  BSYNC B1 ;  /* 0x0000000000017941 */ /* 0x000fea0003800000 */
.L_x_102:
        /* <DEDUP_REMOVED lines=10> */
.L_x_105:
[----:B------:R-:W-:Y:S05]  /*3c20*/  BSYNC B1 ;  /* 0x0000000000017941 */ /* 0x000fea0003800000 */
.L_x_104:
        /* <DEDUP_REMOVED lines=9> */
.L_x_107:
[----:B------:R-:W-:Y:S05]  /*3cc0*/  BSYNC B1 ;  /* 0x0000000000017941 */ /* 0x000fea0003800000 */
.L_x_106:
        /* <DEDUP_REMOVED lines=9> */
.L_x_109:
[----:B------:R-:W-:Y:S05]  /*3d60*/  BSYNC B1 ;  /* 0x0000000000017941 */ /* 0x000fea0003800000 */
.L_x_108:
        /* <DEDUP_REMOVED lines=10> */
.L_x_111:
[----:B------:R-:W-:Y:S05]  /*3e10*/  BSYNC B1 ;  /* 0x0000000000017941 */ /* 0x000fea0003800000 */
.L_x_110:
        /* <DEDUP_REMOVED lines=10> */
.L_x_113:
[----:B------:R-:W-:Y:S05]  /*3ec0*/  BSYNC B1 ;  /* 0x0000000000017941 */ /* 0x000fea0003800000 */
.L_x_112:
        /* <DEDUP_REMOVED lines=9> */
.L_x_115:
[----:B------:R-:W-:Y:S05]  /*3f60*/  BSYNC B1 ;  /* 0x0000000000017941 */ /* 0x000fea0003800000 */
.L_x_114:
        /* <DEDUP_REMOVED lines=9> */
.L_x_117:
[----:B------:R-:W-:Y:S05]  /*4000*/  BSYNC B1 ;  /* 0x0000000000017941 */ /* 0x000fea0003800000 */
.L_x_116:
        /* <DEDUP_REMOVED lines=10> */
.L_x_119:
[----:B------:R-:W-:Y:S05]  /*40b0*/  BSYNC B1 ;  /* 0x0000000000017941 */ /* 0x000fea0003800000 */
.L_x_118:
        /* <DEDUP_REMOVED lines=10> */
.L_x_121:
[----:B------:R-:W-:Y:S05]  /*4160*/  BSYNC B1 ;  /* 0x0000000000017941 */ /* 0x000fea0003800000 */
.L_x_120:
        /* <DEDUP_REMOVED lines=9> */
.L_x_123:
[----:B------:R-:W-:Y:S05]  /*4200*/  BSYNC B1 ;  /* 0x0000000000017941 */ /* 0x000fea0003800000 */
.L_x_122:
        /* <DEDUP_REMOVED lines=9> */
.L_x_125:
[----:B------:R-:W-:Y:S05]  /*42a0*/  BSYNC B1 ;  /* 0x0000000000017941 */ /* 0x000fea0003800000 */
.L_x_124:
        /* <DEDUP_REMOVED lines=10> */
.L_x_127:
[----:B------:R-:W-:Y:S05]  /*4350*/  BSYNC B1 ;  /* 0x0000000000017941 */ /* 0x000fea0003800000 */
.L_x_126:
        /* <DEDUP_REMOVED lines=10> */
.L_x_129:
[----:B------:R-:W-:Y:S05]  /*4400*/  BSYNC B1 ;  /* 0x0000000000017941 */ /* 0x000fea0003800000 */
.L_x_128:
        /* <DEDUP_REMOVED lines=9> */
.L_x_131:
[----:B------:R-:W-:Y:S05]  /*44a0*/  BSYNC B1 ;  /* 0x0000000000017941 */ /* 0x000fea0003800000 */
.L_x_130:
        /* <DEDUP_REMOVED lines=9> */
.L_x_133:
[----:B------:R-:W-:Y:S05]  /*4540*/  BSYNC B1 ;  /* 0x0000000000017941 */ /* 0x000fea0003800000 */
.L_x_132:
        /* <DEDUP_REMOVED lines=10> */
.L_x_135:
[----:B------:R-:W-:Y:S05]  /*45f0*/  BSYNC B1 ;  /* 0x0000000000017941 */ /* 0x000fea0003800000 */
.L_x_134:
        /* <DEDUP_REMOVED lines=10> */
.L_x_137:
[----:B------:R-:W-:Y:S05]  /*46a0*/  BSYNC B1 ;  /* 0x0000000000017941 */ /* 0x000fea0003800000 */
.L_x_136:
        /* <DEDUP_REMOVED lines=9> */
.L_x_139:
[----:B------:R-:W-:Y:S05]  /*4740*/  BSYNC B1 ;  /* 0x0000000000017941 */ /* 0x000fea0003800000 */
.L_x_138:
        /* <DEDUP_REMOVED lines=9> */
.L_x_141:
[----:B------:R-:W-:Y:S05]  /*47e0*/  BSYNC B1 ;  /* 0x0000000000017941 */ /* 0x000fea0003800000 */
.L_x_140:
        /* <DEDUP_REMOVED lines=10> */
.L_x_143:
[----:B------:R-:W-:Y:S05]  /*4890*/  BSYNC B1 ;  /* 0x0000000000017941 */ /* 0x000fea0003800000 */
.L_x_142:
        /* <DEDUP_REMOVED lines=10> */
.L_x_145:
[----:B------:R-:W-:Y:S05]  /*4940*/  BSYNC B1 ;  /* 0x0000000000017941 */ /* 0x000fea0003800000 */
.L_x_144:
        /* <DEDUP_REMOVED lines=9> */
.L_x_147:
[----:B------:R-:W-:Y:S05]  /*49e0*/  BSYNC B1 ;  /* 0x0000000000017941 */ /* 0x000fea0003800000 */
.L_x_146:
        /* <DEDUP_REMOVED lines=9> */
.L_x_149:
[----:B------:R-:W-:Y:S05]  /*4a80*/  BSYNC B1 ;  /* 0x0000000000017941 */ /* 0x000fea0003800000 */
.L_x_148:
        /* <DEDUP_REMOVED lines=10> */
.L_x_151:
[----:B------:R-:W-:Y:S05]  /*4b30*/  BSYNC B1 ;  /* 0x0000000000017941 */ /* 0x000fea0003800000 */
.L_x_150:
        /* <DEDUP_REMOVED lines=10> */
.L_x_153:
[----:B------:R-:W-:Y:S05]  /*4be0*/  BSYNC B1 ;  /* 0x0000000000017941 */ /* 0x000fea0003800000 */
.L_x_152:
        /* <DEDUP_REMOVED lines=9> */
.L_x_155:
[----:B------:R-:W-:Y:S05]  /*4c80*/  BSYNC B1 ;  /* 0x0000000000017941 */ /* 0x000fea0003800000 */
.L_x_154:
        /* <DEDUP_REMOVED lines=9> */
.L_x_157:
[----:B------:R-:W-:Y:S05]  /*4d20*/  BSYNC B1 ;  /* 0x0000000000017941 */ /* 0x000fea0003800000 */
.L_x_156:
        /* <DEDUP_REMOVED lines=10> */
.L_x_159:
[----:B------:R-:W-:Y:S05]  /*4dd0*/  BSYNC B1 ;  /* 0x0000000000017941 */ /* 0x000fea0003800000 */
.L_x_158:
        /* <DEDUP_REMOVED lines=10> */
.L_x_161:
[----:B------:R-:W-:Y:S05]  /*4e80*/  BSYNC B1 ;  /* 0x0000000000017941 */ /* 0x000fea0003800000 */
.L_x_160:
        /* <DEDUP_REMOVED lines=9> */
.L_x_163:
[----:B------:R-:W-:Y:S05]  /*4f20*/  BSYNC B1 ;  /* 0x0000000000017941 */ /* 0x000fea0003800000 */
.L_x_162:
        /* <DEDUP_REMOVED lines=9> */
.L_x_165:
[----:B------:R-:W-:Y:S05]  /*4fc0*/  BSYNC B1 ;  /* 0x0000000000017941 */ /* 0x000fea0003800000 */
.L_x_164:
        /* <DEDUP_REMOVED lines=10> */
.L_x_167:
[----:B------:R-:W-:Y:S05]  /*5070*/  BSYNC B1 ;  /* 0x0000000000017941 */ /* 0x000fea0003800000 */
.L_x_166:
        /* <DEDUP_REMOVED lines=10> */
.L_x_169:
[----:B------:R-:W-:Y:S05]  /*5120*/  BSYNC B1 ;  /* 0x0000000000017941 */ /* 0x000fea0003800000 */
.L_x_168:
        /* <DEDUP_REMOVED lines=9> */
.L_x_171:
[----:B------:R-:W-:Y:S05]  /*51c0*/  BSYNC B1 ;  /* 0x0000000000017941 */ /* 0x000fea0003800000 */
.L_x_170:
        /* <DEDUP_REMOVED lines=9> */
.L_x_173:
[----:B------:R-:W-:Y:S05]  /*5260*/  BSYNC B1 ;  /* 0x0000000000017941 */ /* 0x000fea0003800000 */
.L_x_172:
        /* <DEDUP_REMOVED lines=10> */
.L_x_175:
[----:B------:R-:W-:Y:S05]  /*5310*/  BSYNC B1 ;  /* 0x0000000000017941 */ /* 0x000fea0003800000 */
.L_x_174:
        /* <DEDUP_REMOVED lines=10> */
.L_x_177:
[----:B------:R-:W-:Y:S05]  /*53c0*/  BSYNC B1 ;  /* 0x0000000000017941 */ /* 0x000fea0003800000 */
.L_x_176:
        /* <DEDUP_REMOVED lines=9> */
.L_x_179:
[----:B------:R-:W-:Y:S05]  /*5460*/  BSYNC B1 ;  /* 0x0000000000017941 */ /* 0x000fea0003800000 */
.L_x_178:
        /* <DEDUP_REMOVED lines=9> */
.L_x_181:
[----:B------:R-:W-:Y:S05]  /*5500*/  BSYNC B1 ;  /* 0x0000000000017941 */ /* 0x000fea0003800000 */
.L_x_180:
        /* <DEDUP_REMOVED lines=10> */
.L_x_183:
[----:B------:R-:W-:Y:S05]  /*55b0*/  BSYNC B1 ;  /* 0x0000000000017941 */ /* 0x000fea0003800000 */
.L_x_182:
        /* <DEDUP_REMOVED lines=10> */
.L_x_185:
[----:B------:R-:W-:Y:S05]  /*5660*/  BSYNC B1 ;  /* 0x0000000000017941 */ /* 0x000fea0003800000 */
.L_x_184:
        /* <DEDUP_REMOVED lines=9> */
.L_x_187:
[----:B------:R-:W-:Y:S05]  /*5700*/  BSYNC B1 ;  /* 0x0000000000017941 */ /* 0x000fea0003800000 */
.L_x_186:
        /* <DEDUP_REMOVED lines=9> */
.L_x_189:
[----:B------:R-:W-:Y:S05]  /*57a0*/  BSYNC B1 ;  /* 0x0000000000017941 */ /* 0x000fea0003800000 */
.L_x_188:
        /* <DEDUP_REMOVED lines=10> */
.L_x_191:
[----:B------:R-:W-:Y:S05]  /*5850*/  BSYNC B1 ;  /* 0x0000000000017941 */ /* 0x000fea0003800000 */
.L_x_190:
        /* <DEDUP_REMOVED lines=10> */
.L_x_193:
[----:B------:R-:W-:Y:S05]  /*5900*/  BSYNC B1 ;  /* 0x0000000000017941 */ /* 0x000fea0003800000 */
.L_x_192:
        /* <DEDUP_REMOVED lines=9> */
.L_x_195:
[----:B------:R-:W-:Y:S05]  /*59a0*/  BSYNC B1 ;  /* 0x0000000000017941 */ /* 0x000fea0003800000 */
.L_x_194:
        /* <DEDUP_REMOVED lines=9> */
.L_x_197:
[----:B------:R-:W-:Y:S05]  /*5a40*/  BSYNC B1 ;  /* 0x0000000000017941 */ /* 0x000fea0003800000 */
.L_x_196:
        /* <DEDUP_REMOVED lines=10> */
.L_x_199:
[----:B------:R-:W-:Y:S05]  /*5af0*/  BSYNC B1 ;  /* 0x0000000000017941 */ /* 0x000fea0003800000 */
.L_x_198:
        /* <DEDUP_REMOVED lines=10> */
.L_x_201:
[----:B------:R-:W-:Y:S05]  /*5ba0*/  BSYNC B1 ;  /* 0x0000000000017941 */ /* 0x000fea0003800000 */
.L_x_200:
        /* <DEDUP_REMOVED lines=9> */
.L_x_203:
[----:B------:R-:W-:Y:S05]  /*5c40*/  BSYNC B1 ;  /* 0x0000000000017941 */ /* 0x000fea0003800000 */
.L_x_202:
        /* <DEDUP_REMOVED lines=9> */
.L_x_205:
[----:B------:R-:W-:Y:S05]  /*5ce0*/  BSYNC B1 ;  /* 0x0000000000017941 */ /* 0x000fea0003800000 */
.L_x_204:
        /* <DEDUP_REMOVED lines=10> */
.L_x_207:
[----:B------:R-:W-:Y:S05]  /*5d90*/  BSYNC B1 ;  /* 0x0000000000017941 */ /* 0x000fea0003800000 */
.L_x_206:
        /* <DEDUP_REMOVED lines=10> */
.L_x_209:
[----:B------:R-:W-:Y:S05]  /*5e40*/  BSYNC B1 ;  /* 0x0000000000017941 */ /* 0x000fea0003800000 */
.L_x_208:
        /* <DEDUP_REMOVED lines=9> */
.L_x_211:
[----:B------:R-:W-:Y:S05]  /*5ee0*/  BSYNC B1 ;  /* 0x0000000000017941 */ /* 0x000fea0003800000 */
.L_x_210:
        /* <DEDUP_REMOVED lines=9> */
.L_x_213:
[----:B------:R-:W-:Y:S05]  /*5f80*/  BSYNC B1 ;  /* 0x0000000000017941 */ /* 0x000fea0003800000 */
.L_x_212:
        /* <DEDUP_REMOVED lines=10> */
.L_x_215:
[----:B------:R-:W-:Y:S05]  /*6030*/  BSYNC B1 ;  /* 0x0000000000017941 */ /* 0x000fea0003800000 */
.L_x_214:
        /* <DEDUP_REMOVED lines=10> */
.L_x_217:
[----:B------:R-:W-:Y:S05]  /*60e0*/  BSYNC B1 ;  /* 0x0000000000017941 */ /* 0x000fea0003800000 */
.L_x_216:
        /* <DEDUP_REMOVED lines=9> */
.L_x_219:
[----:B------:R-:W-:Y:S05]  /*6180*/  BSYNC B1 ;  /* 0x0000000000017941 */ /* 0x000fea0003800000 */
.L_x_218:
        /* <DEDUP_REMOVED lines=9> */
.L_x_221:
[----:B------:R-:W-:Y:S05]  /*6220*/  BSYNC B1 ;  /* 0x0000000000017941 */ /* 0x000fea0003800000 */
.L_x_220:
        /* <DEDUP_REMOVED lines=10> */
.L_x_223:
[----:B------:R-:W-:Y:S05]  /*62d0*/  BSYNC B1 ;  /* 0x0000000000017941 */ /* 0x000fea0003800000 */
.L_x_222:
        /* <DEDUP_REMOVED lines=10> */
.L_x_225:
[----:B------:R-:W-:Y:S05]  /*6380*/  BSYNC B1 ;  /* 0x0000000000017941 */ /* 0x000fea0003800000 */
.L_x_224:
        /* <DEDUP_REMOVED lines=9> */
.L_x_227:
[----:B------:R-:W-:Y:S05]  /*6420*/  BSYNC B1 ;  /* 0x0000000000017941 */ /* 0x000fea0003800000 */
.L_x_226:
        /* <DEDUP_REMOVED lines=9> */
.L_x_229:
[----:B------:R-:W-:Y:S05]  /*64c0*/  BSYNC B1 ;  /* 0x0000000000017941 */ /* 0x000fea0003800000 */
.L_x_228:
        /* <DEDUP_REMOVED lines=10> */
.L_x_231:
[----:B------:R-:W-:Y:S05]  /*6570*/  BSYNC B1 ;  /* 0x0000000000017941 */ /* 0x000fea0003800000 */
.L_x_230:
        /* <DEDUP_REMOVED lines=10> */
.L_x_233:
[----:B------:R-:W-:Y:S05]  /*6620*/  BSYNC B1 ;  /* 0x0000000000017941 */ /* 0x000fea0003800000 */
.L_x_232:
        /* <DEDUP_REMOVED lines=9> */
.L_x_235:
[----:B------:R-:W-:Y:S05]  /*66c0*/  BSYNC B1 ;  /* 0x0000000000017941 */ /* 0x000fea0003800000 */
.L_x_234:
        /* <DEDUP_REMOVED lines=9> */
.L_x_237:
[----:B------:R-:W-:Y:S05]  /*6760*/  BSYNC B1 ;  /* 0x0000000000017941 */ /* 0x000fea0003800000 */
.L_x_236:
        /* <DEDUP_REMOVED lines=10> */
.L_x_239:
[----:B------:R-:W-:Y:S05]  /*6810*/  BSYNC B1 ;  /* 0x0000000000017941 */ /* 0x000fea0003800000 */
.L_x_238:
        /* <DEDUP_REMOVED lines=10> */
.L_x_241:
[----:B------:R-:W-:Y:S05]  /*68c0*/  BSYNC B1 ;  /* 0x0000000000017941 */ /* 0x000fea0003800000 */
.L_x_240:
        /* <DEDUP_REMOVED lines=9> */
.L_x_243:
[----:B------:R-:W-:Y:S05]  /*6960*/  BSYNC B1 ;  /* 0x0000000000017941 */ /* 0x000fea0003800000 */
.L_x_242:
        /* <DEDUP_REMOVED lines=9> */
.L_x_245:
[----:B------:R-:W-:Y:S05]  /*6a00*/  BSYNC B1 ;  /* 0x0000000000017941 */ /* 0x000fea0003800000 */
.L_x_244:
        /* <DEDUP_REMOVED lines=10> */
.L_x_247:
[----:B------:R-:W-:Y:S05]  /*6ab0*/  BSYNC B1 ;  /* 0x0000000000017941 */ /* 0x000fea0003800000 */
.L_x_246:
        /* <DEDUP_REMOVED lines=10> */
.L_x_249:
[----:B------:R-:W-:Y:S05]  /*6b60*/  BSYNC B1 ;  /* 0x0000000000017941 */ /* 0x000fea0003800000 */
.L_x_248:
        /* <DEDUP_REMOVED lines=9> */
.L_x_251:
[----:B------:R-:W-:Y:S05]  /*6c00*/  BSYNC B1 ;  /* 0x0000000000017941 */ /* 0x000fea0003800000 */
.L_x_250:
        /* <DEDUP_REMOVED lines=9> */
.L_x_253:
[----:B------:R-:W-:Y:S05]  /*6ca0*/  BSYNC B1 ;  /* 0x0000000000017941 */ /* 0x000fea0003800000 */
.L_x_252:
        /* <DEDUP_REMOVED lines=10> */
.L_x_255:
[----:B------:R-:W-:Y:S05]  /*6d50*/  BSYNC B1 ;  /* 0x0000000000017941 */ /* 0x000fea0003800000 */
.L_x_254:
        /* <DEDUP_REMOVED lines=10> */
.L_x_257:
[----:B------:R-:W-:Y:S05]  /*6e00*/  BSYNC B1 ;  /* 0x0000000000017941 */ /* 0x000fea0003800000 */
.L_x_256:
        /* <DEDUP_REMOVED lines=9> */
.L_x_259:
[----:B------:R-:W-:Y:S05]  /*6ea0*/  BSYNC B1 ;  /* 0x0000000000017941 */ /* 0x000fea0003800000 */
.L_x_258:
        /* <DEDUP_REMOVED lines=9> */
.L_x_261:
[----:B------:R-:W-:Y:S05]  /*6f40*/  BSYNC B1 ;  /* 0x0000000000017941 */ /* 0x000fea0003800000 */
.L_x_260:
        /* <DEDUP_REMOVED lines=10> */
.L_x_263:
[----:B------:R-:W-:Y:S05]  /*6ff0*/  BSYNC B1 ;  /* 0x0000000000017941 */ /* 0x000fea0003800000 */
.L_x_262:
        /* <DEDUP_REMOVED lines=10> */
.L_x_265:
[----:B------:R-:W-:Y:S05]  /*70a0*/  BSYNC B1 ;  /* 0x0000000000017941 */ /* 0x000fea0003800000 */
.L_x_264:
        /* <DEDUP_REMOVED lines=9> */
.L_x_267:
[----:B------:R-:W-:Y:S05]  /*7140*/  BSYNC B1 ;  /* 0x0000000000017941 */ /* 0x000fea0003800000 */
.L_x_266:
        /* <DEDUP_REMOVED lines=9> */
.L_x_269:
[----:B------:R-:W-:Y:S05]  /*71e0*/  BSYNC B1 ;  /* 0x0000000000017941 */ /* 0x000fea0003800000 */
.L_x_268:
        /* <DEDUP_REMOVED lines=10> */
.L_x_271:
[----:B------:R-:W-:Y:S05]  /*7290*/  BSYNC B1 ;  /* 0x0000000000017941 */ /* 0x000fea0003800000 */
.L_x_270:
        /* <DEDUP_REMOVED lines=10> */
.L_x_273:
[----:B------:R-:W-:Y:S05]  /*7340*/  BSYNC B1 ;  /* 0x0000000000017941 */ /* 0x000fea0003800000 */
.L_x_272:
        /* <DEDUP_REMOVED lines=9> */
.L_x_275:
[----:B------:R-:W-:Y:S05]  /*73e0*/  BSYNC B1 ;  /* 0x0000000000017941 */ /* 0x000fea0003800000 */
.L_x_274:
        /* <DEDUP_REMOVED lines=9> */
.L_x_277:
[----:B------:R-:W-:Y:S05]  /*7480*/  BSYNC B1 ;  /* 0x0000000000017941 */ /* 0x000fea0003800000 */
.L_x_276:
        /* <DEDUP_REMOVED lines=10> */
.L_x_279:
[----:B------:R-:W-:Y:S05]  /*7530*/  BSYNC B1 ;  /* 0x0000000000017941 */ /* 0x000fea0003800000 */
.L_x_278:
        /* <DEDUP_REMOVED lines=10> */
.L_x_281:
[----:B------:R-:W-:Y:S05]  /*75e0*/  BSYNC B1 ;  /* 0x0000000000017941 */ /* 0x000fea0003800000 */
.L_x_280:
[----:B-----5:R-:W-:Y:S01]  /*75f0*/  IMAD.U32 R3, R24, 0x10000, RZ ;  /* 0x0001000018037824 */ /* 0x020fe200078e00ff */
[----:B------:R-:W-:Y:S01]  /*7600*/  ISETP.GT.AND P1, PT, R0, 0x8, P1 ;  /* 0x000000080000780c */ /* 0x000fe20000f24270 */
[----:B------:R-:W-:Y:S02]  /*7610*/  BSSY B1, `(.L_x_282) ;  /* 0x0000007000017945 */ /* 0x000fe40003800000 */
[----:B01--4-:R-:W-:-:S04]  /*7620*/  FMUL R6, R3, R156 ;  /* 0x0000009c03067220 */ /* 0x013fc80000400000 */
[----:B------:R-:W-:-:S05]  /*7630*/  FFMA R6, R149, R155, R6 ;  /* 0x0000009b95067223 */ /* 0x000fca0000000006 */
[----:B------:R-:W-:-:S05]  /*7640*/  F2FP.BF16.F32.PACK_AB R6, RZ, R6 ;  /* 0x00000006ff06723e */ /* 0x000fca00000010ff */
[----:B------:R0:W-:Y:S01]  /*7650*/  @P3 STG.E.U16 desc[UR36][R4.64+0x1f2], R6 ;  /* 0x0001f20604003986 */ /* 0x0001e2000c101524 */
[----:B------:R-:W-:Y:S05]  /*7660*/  @!P1 BRA `(.L_x_283) ;  /* 0x0000000000049947 */ /* 0x000fea0003800000 */
[----:B------:R1:W5:Y:S02]  /*7670*/  LDG.E.LTC128B.U16 R24, desc[UR36][R8.64+0x1f0] ;  /* 0x0001f02408187981 */ /* 0x000364000c1e1520 */
.L_x_283:
[----:B------:R-:W-:Y:S05]  /*7680*/  BSYNC B1 ;  /* 0x0000000000017941 */ /* 0x000fea0003800000 */
.L_x_282:
[----:B-----5:R-:W-:Y:S01]  /*7690*/  IMAD.U32 R3, R24, 0x10000, RZ ;  /* 0x0001000018037824 */ /* 0x020fe200078e00ff */
[----:B------:R-:W-:Y:S01]  /*76a0*/  ISETP.GT.AND P0, PT, R0, 0x8, P0 ;  /* 0x000000080000780c */ /* 0x000fe20000704270 */
[----:B0-----:R-:W-:Y:S01]  /*76b0*/  @P1 IMAD.MOV.U32 R4, RZ, RZ, R10 ;  /* 0x000000ffff041224 */ /* 0x001fe200078e000a */
[----:B------:R-:W-:Y:S01]  /*76c0*/  BSSY B1, `(.L_x_284) ;  /* 0x0000008000017945 */ /* 0x000fe20003800000 */
[----:B------:R-:W-:Y:S01]  /*76d0*/  FMUL R3, R3, R156 ;  /* 0x0000009c03037220 */ /* 0x000fe20000400000 */
[----:B------:R-:W-:-:S03]  /*76e0*/  @P1 IMAD.MOV.U32 R5, RZ, RZ, R11 ;  /* 0x000000ffff051224 */ /* 0x000fc600078e000b */
[----:B------:R-:W-:-:S05]  /*76f0*/  FFMA R3, R150, R155, R3 ;  /* 0x0000009b96037223 */ /* 0x000fca0000000003 */
[----:B------:R-:W-:-:S05]  /*7700*/  F2FP.BF16.F32.PACK_AB R3, RZ, R3 ;  /* 0x00000003ff03723e */ /* 0x000fca00000010ff */
[----:B------:R0:W-:Y:S01]  /*7710*/  @P1 STG.E.U16 desc[UR36][R4.64+0x1f0], R3 ;  /* 0x0001f00304001986 */ /* 0x0001e2000c101524 */
[----:B------:R-:W-:Y:S05]  /*7720*/  @!P0 BRA `(.L_x_285) ;  /* 0x0000000000048947 */ /* 0x000fea0003800000 */
[----:B------:R4:W5:Y:S02]  /*7730*/  LDG.E.LTC128B.U16 R24, desc[UR36][R8.64+0x1f2] ;  /* 0x0001f22408187981 */ /* 0x000964000c1e1520 */
.L_x_285:
[----:B------:R-:W-:Y:S05]  /*7740*/  BSYNC B1 ;  /* 0x0000000000017941 */ /* 0x000fea0003800000 */
.L_x_284:
[----:B------:R-:W-:Y:S05]  /*7750*/  @!P0 BRA `(.L_x_286) ;  /* 0x0000002400308947 */ /* 0x000fea0003800000 */
[----:B0----5:R-:W-:-:S04]  /*7760*/  IMAD.U32 R3, R24, 0x10000, RZ ;  /* 0x0001000018037824 */ /* 0x021fc800078e00ff */
[----:B------:R-:W-:-:S04]  /*7770*/  FMUL R0, R3, R156 ;  /* 0x0000009c03007220 */ /* 0x000fc80000400000 */
[----:B------:R-:W-:-:S05]  /*7780*/  FFMA R0, R151, R155, R0 ;  /* 0x0000009b97007223 */ /* 0x000fca0000000000 */
[----:B------:R-:W-:-:S05]  /*7790*/  F2FP.BF16.F32.PACK_AB R0, RZ, R0 ;  /* 0x00000000ff00723e */ /* 0x000fca00000010ff */
[----:B------:R0:W-:Y:S01]  /*77a0*/  STG.E.U16 desc[UR36][R10.64+0x1f2], R0 ;  /* 0x0001f2000a007986 */ /* 0x0001e2000c101524 */
[----:B------:R-:W-:Y:S05]  /*77b0*/  BRA `(.L_x_286) ;  /* 0x0000002400187947 */ /* 0x000fea0003800000 */
.L_x_33:
[----:B------:R-:W-:Y:S01]  /*77c0*/  ISETP.GT.AND P0, PT, R3, 0x1, PT ;  /* 0x000000010300780c */ /* 0x000fe20003f04270 */
[----:B------:R-:W-:Y:S01]  /*77d0*/  ULDC.64 UR4, c[0x0][0x5c0] ;  /* 0x0001700000047ab9 */ /* 0x000fe20000000a00 */
[-C--:B------:R-:W-:Y:S01]  /*77e0*/  FMUL R24, R24, R155.reuse ;  /* 0x0000009b18187220 */ /* 0x080fe20000400000 */
[-C--:B------:R-:W-:Y:S01]  /*77f0*/  FMUL R25, R25, R155.reuse ;  /* 0x0000009b19197220 */ /* 0x080fe20000400000 */
[----:B------:R-:W-:Y:S01]  /*7800*/  ISETP.GT.AND P3, PT, R0, RZ, P0 ;  /* 0x000000ff0000720c */ /* 0x000fe20000764270 */
[-C--:B------:R-:W-:Y:S01]  /*7810*/  FMUL R26, R26, R155.reuse ;  /* 0x0000009b1a1a7220 */ /* 0x080fe20000400000 */
[----:B------:R-:W-:Y:S01]  /*7820*/  LEA R4, P4, R160, UR4, 0x1 ;  /* 0x00000004a0047c11 */ /* 0x000fe2000f8808ff */
[-C--:B------:R-:W-:Y:S01]  /*7830*/  FMUL R27, R27, R155.reuse ;  /* 0x0000009b1b1b7220 */ /* 0x080fe20000400000 */
[----:B------:R-:W-:Y:S01]  /*7840*/  F2FP.BF16.F32.PACK_AB R24, RZ, R24 ;  /* 0x00000018ff18723e */ /* 0x000fe200000010ff */
[-C--:B------:R-:W-:Y:S01]  /*7850*/  FMUL R28, R28, R155.reuse ;  /* 0x0000009b1c1c7220 */ /* 0x080fe20000400000 */
[----:B------:R-:W-:Y:S01]  /*7860*/  LEA.HI.X R5, R160, UR5, R153, 0x1, P4 ;  /* 0x00000005a0057c11 */ /* 0x000fe2000a0f0c99 */
[----:B------:R-:W-:Y:S01]  /*7870*/  FMUL R29, R29, R155 ;  /* 0x0000009b1d1d7220 */ /* 0x000fe20000400000 */
[----:B------:R-:W-:Y:S01]  /*7880*/  F2FP.BF16.F32.PACK_AB R25, RZ, R25 ;  /* 0x00000019ff19723e */ /* 0x000fe200000010ff */
[-C--:B------:R-:W-:Y:S01]  /*7890*/  FMUL R30, R30, R155.reuse ;  /* 0x0000009b1e1e7220 */ /* 0x080fe20000400000 */
[----:B------:R-:W-:Y:S01]  /*78a0*/  SHF.L.U64.HI R11, R10, 0x4, R11 ;  /* 0x000000040a0b7819 */ /* 0x000fe2000001020b */
[----:B------:R-:W-:Y:S01]  /*78b0*/  @P1 STG.E.U16 desc[UR36][R4.64], R24 ;  /* 0x0000001804001986 */ /* 0x000fe2000c101524 */
[----:B------:R-:W-:Y:S01]  /*78c0*/  ISETP.GT.AND P1, PT, R3, 0x8, PT ;  /* 0x000000080300780c */ /* 0x000fe20003f24270 */
[-C--:B------:R-:W-:Y:S01]  /*78d0*/  FMUL R31, R31, R155.reuse ;  /* 0x0000009b1f1f7220 */ /* 0x080fe20000400000 */
[----:B------:R-:W-:Y:S01]  /*78e0*/  ISETP.GT.AND P4, PT, R0, 0x8, P0 ;  /* 0x000000080000780c */ /* 0x000fe20000784270 */
[----:B------:R-:W-:Y:S01]  /*78f0*/  @P3 STG.E.U16 desc[UR36][R4.64+0x2], R25 ;  /* 0x0000021904003986 */ /* 0x000fe2000c101524 */
[----:B------:R-:W-:Y:S01]  /*7900*/  LEA R6, P3, R10, R4, 0x4 ;  /* 0x000000040a067211 */ /* 0x000fe200078620ff */
[-C--:B------:R-:W-:Y:S01]  /*7910*/  FMUL R32, R32, R155.reuse ;  /* 0x0000009b20207220 */ /* 0x080fe20000400000 */
[C---:B------:R-:W-:Y:S01]  /*7920*/  ISETP.GT.AND P2, PT, R0.reuse, 0x8, P2 ;  /* 0x000000080000780c */ /* 0x040fe20001744270 */
[-C--:B------:R-:W-:Y:S01]  /*7930*/  FMUL R33, R33, R155.reuse ;  /* 0x0000009b21217220 */ /* 0x080fe20000400000 */
[----:B------:R-:W-:Y:S01]  /*7940*/  ISETP.GT.AND P0, PT, R3, 0x9, PT ;  /* 0x000000090300780c */ /* 0x000fe20003f04270 */
[----:B------:R-:W-:Y:S01]  /*7950*/  IMAD.X R7, R11, 0x1, R5, P3 ;  /* 0x000000010b077824 */ /* 0x000fe200018e0605 */
[----:B------:R-:W-:Y:S01]  /*7960*/  ISETP.GT.AND P5, PT, R0, RZ, P1 ;  /* 0x000000ff0000720c */ /* 0x000fe20000fa4270 */
[-C--:B------:R-:W-:Y:S01]  /*7970*/  FMUL R34, R34, R155.reuse ;  /* 0x0000009b22227220 */ /* 0x080fe20000400000 */
[----:B------:R-:W-:Y:S01]  /*7980*/  ISETP.GT.AND P3, PT, R0, RZ, P0 ;  /* 0x000000ff0000720c */ /* 0x000fe20000764270 */
[-C--:B------:R-:W-:Y:S01]  /*7990*/  FMUL R35, R35, R155.reuse ;  /* 0x0000009b23237220 */ /* 0x080fe20000400000 */
[----:B------:R-:W-:Y:S01]  /*79a0*/  F2FP.BF16.F32.PACK_AB R26, RZ, R26 ;  /* 0x0000001aff1a723e */ /* 0x000fe200000010ff */
[----:B------:R-:W-:Y:S01]  /*79b0*/  FMUL R36, R36, R155 ;  /* 0x0000009b24247220 */ /* 0x000fe20000400000 */
[----:B------:R-:W-:Y:S01]  /*79c0*/  F2FP.BF16.F32.PACK_AB R27, RZ, R27 ;  /* 0x0000001bff1b723e */ /* 0x000fe200000010ff */
[----:B------:R-:W-:Y:S01]  /*79d0*/  FMUL R37, R37, R155 ;  /* 0x0000009b25257220 */ /* 0x000fe20000400000 */
[----:B------:R-:W-:Y:S01]  /*79e0*/  F2FP.BF16.F32.PACK_AB R28, RZ, R28 ;  /* 0x0000001cff1c723e */ /* 0x000fe200000010ff */
[----:B------:R-:W-:Y:S01]  /*79f0*/  @P2 STG.E.U16 desc[UR36][R6.64], R26 ;  /* 0x0000001a06002986 */ /* 0x000fe2000c101524 */
[----:B------:R-:W-:Y:S01]  /*7a00*/  F2FP.BF16.F32.PACK_AB R29, RZ, R29 ;  /* 0x0000001dff1d723e */ /* 0x000fe200000010ff */
[-C--:B------:R-:W-:Y:S01]  /*7a10*/  FMUL R38, R38, R155.reuse ;  /* 0x0000009b26267220 */ /* 0x080fe20000400000 */
[C---:B------:R-:W-:Y:S01]  /*7a20*/  ISETP.GT.AND P2, PT, R0.reuse, 0x8, P1 ;  /* 0x000000080000780c */ /* 0x040fe20000f44270 */
[----:B------:R-:W-:Y:S01]  /*7a30*/  @P4 STG.E.U16 desc[UR36][R6.64+0x2], R27 ;  /* 0x0000021b06004986 */ /* 0x000fe2000c101524 */
[----:B------:R-:W-:Y:S01]  /*7a40*/  ISETP.GT.AND P1, PT, R3, 0x10, PT ;  /* 0x000000100300780c */ /* 0x000fe20003f24270 */
[-C--:B------:R-:W-:Y:S01]  /*7a50*/  FMUL R39, R39, R155.reuse ;  /* 0x0000009b27277220 */ /* 0x080fe20000400000 */
[----:B------:R-:W-:Y:S01]  /*7a60*/  F2FP.BF16.F32.PACK_AB R30, RZ, R30 ;  /* 0x0000001eff1e723e */ /* 0x000fe200000010ff */
[----:B------:R-:W-:Y:S01]  /*7a70*/  @P5 STG.E.U16 desc[UR36][R4.64+0x10], R28 ;  /* 0x0000101c04005986 */ /* 0x000fe2000c101524 */
[----:B------:R-:W-:Y:S01]  /*7a80*/  ISETP.GT.AND P4, PT, R0, RZ, P1 ;  /* 0x000000ff0000720c */ /* 0x000fe20000f84270 */
[----:B------:R-:W-:Y:S01]  /*7a90*/  FMUL R40, R40, R155 ;  /* 0x0000009b28287220 */ /* 0x000fe20000400000 */
[----:B------:R-:W-:Y:S01]  /*7aa0*/  F2FP.BF16.F32.PACK_AB R31, RZ, R31 ;  /* 0x0000001fff1f723e */ /* 0x000fe200000010ff */
[----:B------:R-:W-:Y:S01]  /*7ab0*/  @P3 STG.E.U16 desc[UR36][R4.64+0x12], R29 ;  /* 0x0000121d04003986 */ /* 0x000fe2000c101524 */
[----:B------:R-:W-:Y:S01]  /*7ac0*/  ISETP.GT.AND P3, PT, R0, 0x8, P0 ;  /* 0x000000080000780c */ /* 0x000fe20000764270 */
[-C--:B------:R-:W-:Y:S01]  /*7ad0*/  FMUL R41, R41, R155.reuse ;  /* 0x0000009b29297220 */ /* 0x080fe20000400000 */
[----:B------:R-:W-:Y:S01]  /*7ae0*/  ISETP.GT.AND P0, PT, R3, 0x11, PT ;  /* 0x000000110300780c */ /* 0x000fe20003f04270 */
[----:B------:R-:W-:Y:S01]  /*7af0*/  @P2 STG.E.U16 desc[UR36][R6.64+0x10], R30 ;  /* 0x0000101e06002986 */ /* 0x000fe2000c101524 */
[----:B------:R-:W-:Y:S01]  /*7b00*/  F2FP.BF16.F32.PACK_AB R32, RZ, R32 ;  /* 0x00000020ff20723e */ /* 0x000fe200000010ff */
[-C--:B------:R-:W-:Y:S01]  /*7b10*/  FMUL R42, R42, R155.reuse ;  /* 0x0000009b2a2a7220 */ /* 0x080fe20000400000 */
[C---:B------:R-:W-:Y:S01]  /*7b20*/  ISETP.GT.AND P5, PT, R0.reuse, RZ, P0 ;  /* 0x000000ff0000720c */ /* 0x040fe200007a4270 */
[-C--:B------:R-:W-:Y:S01]  /*7b30*/  FMUL R43, R43, R155.reuse ;  /* 0x0000009b2b2b7220 */ /* 0x080fe20000400000 */
[----:B------:R-:W-:Y:S01]  /*7b40*/  ISETP.GT.AND P2, PT, R0, 0x8, P1 ;  /* 0x000000080000780c */ /* 0x000fe20000f44270 */
[-C--:B------:R-:W-:Y:S01]  /*7b50*/  FMUL R44, R44, R155.reuse ;  /* 0x0000009b2c2c7220 */ /* 0x080fe20000400000 */
[----:B------:R-:W-:Y:S01]  /*7b60*/  ISETP.GT.AND P1, PT, R3, 0x18, PT ;  /* 0x000000180300780c */ /* 0x000fe20003f24270 */
[----:B------:R-:W-:Y:S01]  /*7b70*/  FMUL R45, R45, R155 ;  /* 0x0000009b2d2d7220 */ /* 0x000fe20000400000 */
[----:B------:R-:W-:Y:S01]  /*7b80*/  F2FP.BF16.F32.PACK_AB R33, RZ, R33 ;  /* 0x00000021ff21723e */ /* 0x000fe200000010ff */
[----:B------:R-:W-:Y:S01]  /*7b90*/  @P3 STG.E.U16 desc[UR36][R6.64+0x12], R31 ;  /* 0x0000121f06003986 */ /* 0x000fe2000c101524 */
[----:B------:R-:W-:Y:S01]  /*7ba0*/  ISETP.GT.AND P3, PT, R0, 0x8, P0 ;  /* 0x000000080000780c */ /* 0x000fe20000764270 */
[-C--:B------:R-:W-:Y:S01]  /*7bb0*/  FMUL R46, R46, R155.reuse ;  /* 0x0000009b2e2e7220 */ /* 0x080fe20000400000 */
[----:B------:R-:W-:Y:S01]  /*7bc0*/  ISETP.GT.AND P0, PT, R3, 0x19, PT ;  /* 0x000000190300780c */ /* 0x000fe20003f04270 */
[----:B------:R-:W-:Y:S01]  /*7bd0*/  @P4 STG.E.U16 desc[UR36][R4.64+0x20], R32 ;  /* 0x0000202004004986 */ /* 0x000fe2000c101524 */
[C---:B------:R-:W-:Y:S01]  /*7be0*/  ISETP.GT.AND P4, PT, R0.reuse, RZ, P1 ;  /* 0x000000ff0000720c */ /* 0x040fe20000f84270 */
[-C--:B------:R-:W-:Y:S01]  /*7bf0*/  FMUL R47, R47, R155.reuse ;  /* 0x0000009b2f2f7220 */ /* 0x080fe20000400000 */
[----:B------:R-:W-:Y:S01]  /*7c00*/  F2FP.BF16.F32.PACK_AB R34, RZ, R34 ;  /* 0x00000022ff22723e */ /* 0x000fe200000010ff */
[----:B------:R-:W-:Y:S01]  /*7c10*/  @P5 STG.E.U16 desc[UR36][R4.64+0x22], R33 ;  /* 0x0000222104005986 */ /* 0x000fe2000c101524 */
[----:B------:R-:W-:Y:S01]  /*7c20*/  ISETP.GT.AND P5, PT, R0, RZ, P0 ;  /* 0x000000ff0000720c */ /* 0x000fe200007a4270 */
[----:B------:R-:W-:Y:S01]  /*7c30*/  FMUL R48, R48, R155 ;  /* 0x0000009b30307220 */ /* 0x000fe20000400000 */
[----:B------:R-:W-:Y:S01]  /*7c40*/  F2FP.BF16.F32.PACK_AB R35, RZ, R35 ;  /* 0x00000023ff23723e */ /* 0x000fe200000010ff */
[----:B------:R-:W-:Y:S01]  /*7c50*/  @P2 STG.E.U16 desc[UR36][R6.64+0x20], R34 ;  /* 0x0000202206002986 */ /* 0x000fe2000c101524 */
[----:B------:R-:W-:Y:S01]  /*7c60*/  F2FP.BF16.F32.PACK_AB R36, RZ, R36 ;  /* 0x00000024ff24723e */ /* 0x000fe200000010ff */
[-C--:B------:R-:W-:Y:S01]  /*7c70*/  FMUL R49, R49, R155.reuse ;  /* 0x0000009b31317220 */ /* 0x080fe20000400000 */
[----:B------:R-:W-:Y:S01]  /*7c80*/  ISETP.GT.AND P2, PT, R0, 0x8, P1 ;  /* 0x000000080000780c */ /* 0x000fe20000f44270 */
[----:B------:R-:W-:Y:S01]  /*7c90*/  @P3 STG.E.U16 desc[UR36][R6.64+0x22], R35 ;  /* 0x0000222306003986 */ /* 0x000fe2000c101524 */
[----:B------:R-:W-:Y:S01]  /*7ca0*/  ISETP.GT.AND P1, PT, R3, 0x20, PT ;  /* 0x000000200300780c */ /* 0x000fe20003f24270 */
[----:B------:R-:W-:Y:S01]  /*7cb0*/  FMUL R50, R50, R155 ;  /* 0x0000009b32327220 */ /* 0x000fe20000400000 */
[----:B------:R-:W-:Y:S01]  /*7cc0*/  F2FP.BF16.F32.PACK_AB R37, RZ, R37 ;  /* 0x00000025ff25723e */ /* 0x000fe200000010ff */
[----:B------:R-:W-:Y:S01]  /*7cd0*/  @P4 STG.E.U16 desc[UR36][R4.64+0x30], R36 ;  /* 0x0000302404004986 */ /* 0x000fe2000c101524 */
[C---:B------:R-:W-:Y:S01]  /*7ce0*/  ISETP.GT.AND P3, PT, R0.reuse, 0x8, P0 ;  /* 0x000000080000780c */ /* 0x040fe20000764270 */
[-C--:B------:R-:W-:Y:S01]  /*7cf0*/  FMUL R51, R51, R155.reuse ;  /* 0x0000009b33337220 */ /* 0x080fe20000400000 */
[----:B------:R-:W-:Y:S01]  /*7d00*/  ISETP.GT.AND P0, PT, R3, 0x21, PT ;  /* 0x000000210300780c */ /* 0x000fe20003f04270 */
[----:B------:R-:W-:Y:S01]  /*7d10*/  @P5 STG.E.U16 desc[UR36][R4.64+0x32], R37 ;  /* 0x0000322504005986 */ /* 0x000fe2000c101524 */
[----:B------:R-:W-:Y:S01]  /*7d20*/  ISETP.GT.AND P4, PT, R0, RZ, P1 ;  /* 0x000000ff0000720c */ /* 0x000fe20000f84270 */
[-C--:B------:R-:W-:Y:S01]  /*7d30*/  FMUL R52, R52, R155.reuse ;  /* 0x0000009b34347220 */ /* 0x080fe20000400000 */
[----:B------:R-:W-:Y:S01]  /*7d40*/  F2FP.BF16.F32.PACK_AB R38, RZ, R38 ;  /* 0x00000026ff26723e */ /* 0x000fe200000010ff */
[-C--:B------:R-:W-:Y:S01]  /*7d50*/  FMUL R53, R53, R155.reuse ;  /* 0x0000009b35357220 */ /* 0x080fe20000400000 */
        /* <DEDUP_REMOVED lines=325> */
[----:B------:R-:W-:Y:S01]  /*91b0*/  FMUL R151, R151, R155 ;  /* 0x0000009b97977220 */ /* 0x000fe20000400000 */
[----:B------:R-:W-:Y:S01]  /*91c0*/  ISETP.GT.AND P2, PT, R0, 0x8, P1 ;  /* 0x000000080000780c */ /* 0x000fe20000f44270 */
[----:B------:R-:W-:Y:S01]  /*91d0*/  @P3 STG.E.U16 desc[UR36][R6.64+0x132], R103 ;  /* 0x0001326706003986 */ /* 0x000fe2000c101524 */
[----:B------:R-:W-:-:S02]  /*91e0*/  ISETP.GT.AND P1, PT, R3, 0xa8, PT ;  /* 0x000000a80300780c */ /* 0x000fc40003f24270 */
[----:B------:R-:W-:Y:S01]  /*91f0*/  F2FP.BF16.F32.PACK_AB R105, RZ, R105 ;  /* 0x00000069ff69723e */ /* 0x000fe200000010ff */
[----:B------:R-:W-:Y:S01]  /*9200*/  @P4 STG.E.U16 desc[UR36][R4.64+0x140], R104 ;  /* 0x0001406804004986 */ /* 0x000fe2000c101524 */
[C---:B------:R-:W-:Y:S02]  /*9210*/  ISETP.GT.AND P3, PT, R0.reuse, 0x8, P0 ;  /* 0x000000080000780c */ /* 0x040fe40000764270 */
[----:B------:R-:W-:Y:S01]  /*9220*/  ISETP.GT.AND P0, PT, R3, 0xa9, PT ;  /* 0x000000a90300780c */ /* 0x000fe20003f04270 */
[----:B------:R-:W-:Y:S01]  /*9230*/  @P5 STG.E.U16 desc[UR36][R4.64+0x142], R105 ;  /* 0x0001426904005986 */ /* 0x000fe2000c101524 */
[C---:B------:R-:W-:Y:S02]  /*9240*/  ISETP.GT.AND P4, PT, R0.reuse, RZ, P1 ;  /* 0x000000ff0000720c */ /* 0x040fe40000f84270 */
[----:B------:R-:W-:Y:S02]  /*9250*/  F2FP.BF16.F32.PACK_AB R106, RZ, R106 ;  /* 0x0000006aff6a723e */ /* 0x000fe400000010ff */
[----:B------:R-:W-:-:S02]  /*9260*/  ISETP.GT.AND P5, PT, R0, RZ, P0 ;  /* 0x000000ff0000720c */ /* 0x000fc400007a4270 */
[----:B------:R-:W-:Y:S01]  /*9270*/  F2FP.BF16.F32.PACK_AB R107, RZ, R107 ;  /* 0x0000006bff6b723e */ /* 0x000fe200000010ff */
[----:B------:R-:W-:Y:S01]  /*9280*/  @P2 STG.E.U16 desc[UR36][R6.64+0x140], R106 ;  /* 0x0001406a06002986 */ /* 0x000fe2000c101524 */
[----:B------:R-:W-:Y:S02]  /*9290*/  F2FP.BF16.F32.PACK_AB R108, RZ, R108 ;  /* 0x0000006cff6c723e */ /* 0x000fe400000010ff */
[C---:B------:R-:W-:Y:S01]  /*92a0*/  ISETP.GT.AND P2, PT, R0.reuse, 0x8, P1 ;  /* 0x000000080000780c */ /* 0x040fe20000f44270 */
[----:B------:R-:W-:Y:S01]  /*92b0*/  @P3 STG.E.U16 desc[UR36][R6.64+0x142], R107 ;  /* 0x0001426b06003986 */ /* 0x000fe2000c101524 */
[----:B------:R-:W-:Y:S02]  /*92c0*/  ISETP.GT.AND P1, PT, R3, 0xb0, PT ;  /* 0x000000b00300780c */ /* 0x000fe40003f24270 */
[----:B------:R-:W-:Y:S01]  /*92d0*/  F2FP.BF16.F32.PACK_AB R109, RZ, R109 ;  /* 0x0000006dff6d723e */ /* 0x000fe200000010ff */
[----:B------:R-:W-:Y:S01]  /*92e0*/  @P4 STG.E.U16 desc[UR36][R4.64+0x150], R108 ;  /* 0x0001506c04004986 */ /* 0x000fe2000c101524 */
[----:B------:R-:W-:-:S02]  /*92f0*/  ISETP.GT.AND P3, PT, R0, 0x8, P0 ;  /* 0x000000080000780c */ /* 0x000fc40000764270 */
[----:B------:R-:W-:Y:S01]  /*9300*/  ISETP.GT.AND P0, PT, R3, 0xb1, PT ;  /* 0x000000b10300780c */ /* 0x000fe20003f04270 */
[----:B------:R-:W-:Y:S01]  /*9310*/  @P5 STG.E.U16 desc[UR36][R4.64+0x152], R109 ;  /* 0x0001526d04005986 */ /* 0x000fe2000c101524 */
[C---:B------:R-:W-:Y:S02]  /*9320*/  ISETP.GT.AND P4, PT, R0.reuse, RZ, P1 ;  /* 0x000000ff0000720c */ /* 0x040fe40000f84270 */
[----:B------:R-:W-:Y:S02]  /*9330*/  F2FP.BF16.F32.PACK_AB R110, RZ, R110 ;  /* 0x0000006eff6e723e */ /* 0x000fe400000010ff */
[----:B------:R-:W-:Y:S02]  /*9340*/  ISETP.GT.AND P5, PT, R0, RZ, P0 ;  /* 0x000000ff0000720c */ /* 0x000fe400007a4270 */
[----:B------:R-:W-:Y:S01]  /*9350*/  F2FP.BF16.F32.PACK_AB R111, RZ, R111 ;  /* 0x0000006fff6f723e */ /* 0x000fe200000010ff */
[----:B------:R-:W-:Y:S01]  /*9360*/  @P2 STG.E.U16 desc[UR36][R6.64+0x150], R110 ;  /* 0x0001506e06002986 */ /* 0x000fe2000c101524 */
[----:B------:R-:W-:-:S02]  /*9370*/  F2FP.BF16.F32.PACK_AB R112, RZ, R112 ;  /* 0x00000070ff70723e */ /* 0x000fc400000010ff */
[C---:B------:R-:W-:Y:S01]  /*9380*/  ISETP.GT.AND P2, PT, R0.reuse, 0x8, P1 ;  /* 0x000000080000780c */ /* 0x040fe20000f44270 */
[----:B------:R-:W-:Y:S01]  /*9390*/  @P3 STG.E.U16 desc[UR36][R6.64+0x152], R111 ;  /* 0x0001526f06003986 */ /* 0x000fe2000c101524 */
[C---:B------:R-:W-:Y:S02]  /*93a0*/  ISETP.GT.AND P1, PT, R3.reuse, 0xb8, PT ;  /* 0x000000b80300780c */ /* 0x040fe40003f24270 */
[----:B------:R-:W-:Y:S01]  /*93b0*/  F2FP.BF16.F32.PACK_AB R113, RZ, R113 ;  /* 0x00000071ff71723e */ /* 0x000fe200000010ff */
[----:B------:R-:W-:Y:S01]  /*93c0*/  @P4 STG.E.U16 desc[UR36][R4.64+0x160], R112 ;  /* 0x0001607004004986 */ /* 0x000fe2000c101524 */
[C---:B------:R-:W-:Y:S02]  /*93d0*/  ISETP.GT.AND P3, PT, R0.reuse, 0x8, P0 ;  /* 0x000000080000780c */ /* 0x040fe40000764270 */
[----:B------:R-:W-:Y:S01]  /*93e0*/  ISETP.GT.AND P0, PT, R3, 0xb9, PT ;  /* 0x000000b90300780c */ /* 0x000fe20003f04270 */
[----:B------:R-:W-:Y:S01]  /*93f0*/  @P5 STG.E.U16 desc[UR36][R4.64+0x162], R113 ;  /* 0x0001627104005986 */ /* 0x000fe2000c101524 */
[----:B------:R-:W-:-:S02]  /*9400*/  ISETP.GT.AND P4, PT, R0, RZ, P1 ;  /* 0x000000ff0000720c */ /* 0x000fc40000f84270 */
[----:B------:R-:W-:Y:S02]  /*9410*/  F2FP.BF16.F32.PACK_AB R114, RZ, R114 ;  /* 0x00000072ff72723e */ /* 0x000fe400000010ff */
[C---:B------:R-:W-:Y:S02]  /*9420*/  ISETP.GT.AND P5, PT, R0.reuse, RZ, P0 ;  /* 0x000000ff0000720c */ /* 0x040fe400007a4270 */
[----:B------:R-:W-:Y:S01]  /*9430*/  F2FP.BF16.F32.PACK_AB R115, RZ, R115 ;  /* 0x00000073ff73723e */ /* 0x000fe200000010ff */
[----:B------:R-:W-:Y:S01]  /*9440*/  @P2 STG.E.U16 desc[UR36][R6.64+0x160], R114 ;  /* 0x0001607206002986 */ /* 0x000fe2000c101524 */
[----:B------:R-:W-:Y:S02]  /*9450*/  F2FP.BF16.F32.PACK_AB R116, RZ, R116 ;  /* 0x00000074ff74723e */ /* 0x000fe400000010ff */
        /* <DEDUP_REMOVED lines=65> */
[----:B------:R-:W-:Y:S02]  /*9870*/  ISETP.GT.AND P5, PT, R0, RZ, P0 ;  /* 0x000000ff0000720c */ /* 0x000fe400007a4270 */
[----:B------:R-:W-:Y:S02]  /*9880*/  F2FP.BF16.F32.PACK_AB R134, RZ, R134 ;  /* 0x00000086ff86723e */ /* 0x000fe400000010ff */
[----:B------:R-:W-:Y:S02]  /*9890*/  F2FP.BF16.F32.PACK_AB R135, RZ, R135 ;  /* 0x00000087ff87723e */ /* 0x000fe400000010ff */
[----:B------:R-:W-:Y:S01]  /*98a0*/  F2FP.BF16.F32.PACK_AB R136, RZ, R136 ;  /* 0x00000088ff88723e */ /* 0x000fe200000010ff */
[----:B------:R-:W-:Y:S01]  /*98b0*/  @P2 STG.E.U16 desc[UR36][R6.64+0x1b0], R134 ;  /* 0x0001b08606002986 */ /* 0x000fe2000c101524 */
[----:B------:R-:W-:-:S02]  /*98c0*/  F2FP.BF16.F32.PACK_AB R137, RZ, R137 ;  /* 0x00000089ff89723e */ /* 0x000fc400000010ff */
[C---:B------:R-:W-:Y:S01]  /*98d0*/  ISETP.GT.AND P1, PT, R0.reuse, 0x8, P1 ;  /* 0x000000080000780c */ /* 0x040fe20000f24270 */
[----:B------:R-:W-:Y:S01]  /*98e0*/  @P3 STG.E.U16 desc[UR36][R6.64+0x1b2], R135 ;  /* 0x0001b28706003986 */ /* 0x000fe2000c101524 */
[C---:B------:R-:W-:Y:S02]  /*98f0*/  ISETP.GT.AND P2, PT, R0.reuse, 0x8, P0 ;  /* 0x000000080000780c */ /* 0x040fe40000744270 */
[C---:B------:R-:W-:Y:S01]  /*9900*/  ISETP.GT.AND P0, PT, R3.reuse, 0xe9, PT ;  /* 0x000000e90300780c */ /* 0x040fe20003f04270 */
[----:B------:R-:W-:Y:S01]  /*9910*/  @P4 STG.E.U16 desc[UR36][R4.64+0x1c0], R136 ;  /* 0x0001c08804004986 */ /* 0x000fe2000c101524 */
[----:B------:R-:W-:Y:S02]  /*9920*/  ISETP.GT.AND P4, PT, R3, 0xe8, PT ;  /* 0x000000e80300780c */ /* 0x000fe40003f84270 */
[----:B------:R-:W-:Y:S01]  /*9930*/  F2FP.BF16.F32.PACK_AB R138, RZ, R138 ;  /* 0x0000008aff8a723e */ /* 0x000fe200000010ff */
[----:B------:R-:W-:Y:S01]  /*9940*/  @P5 STG.E.U16 desc[UR36][R4.64+0x1c2], R137 ;  /* 0x0001c28904005986 */ /* 0x000fe2000c101524 */
[----:B------:R-:W-:-:S02]  /*9950*/  ISETP.GT.AND P5, PT, R0, RZ, P4 ;  /* 0x000000ff0000720c */ /* 0x000fc400027a4270 */
[----:B------:R-:W-:Y:S01]  /*9960*/  F2FP.BF16.F32.PACK_AB R139, RZ, R139 ;  /* 0x0000008bff8b723e */ /* 0x000fe200000010ff */
[----:B------:R-:W-:Y:S01]  /*9970*/  @P1 STG.E.U16 desc[UR36][R6.64+0x1c0], R138 ;  /* 0x0001c08a06001986 */ /* 0x000fe2000c101524 */
[----:B------:R-:W-:Y:S02]  /*9980*/  F2FP.BF16.F32.PACK_AB R140, RZ, R140 ;  /* 0x0000008cff8c723e */ /* 0x000fe400000010ff */
[C---:B------:R-:W-:Y:S01]  /*9990*/  ISETP.GT.AND P3, PT, R0.reuse, RZ, P0 ;  /* 0x000000ff0000720c */ /* 0x040fe20000764270 */
[----:B------:R-:W-:Y:S01]  /*99a0*/  @P2 STG.E.U16 desc[UR36][R6.64+0x1c2], R139 ;  /* 0x0001c28b06002986 */ /* 0x000fe2000c101524 */
[C---:B------:R-:W-:Y:S02]  /*99b0*/  ISETP.GT.AND P4, PT, R0.reuse, 0x8, P4 ;  /* 0x000000080000780c */ /* 0x040fe40002784270 */
[----:B------:R-:W-:Y:S02]  /*99c0*/  F2FP.BF16.F32.PACK_AB R141, RZ, R141 ;  /* 0x0000008dff8d723e */ /* 0x000fe400000010ff */
[----:B------:R-:W-:Y:S01]  /*99d0*/  F2FP.BF16.F32.PACK_AB R142, RZ, R142 ;  /* 0x0000008eff8e723e */ /* 0x000fe200000010ff */
[----:B------:R-:W-:Y:S01]  /*99e0*/  @P5 STG.E.U16 desc[UR36][R4.64+0x1d0], R140 ;  /* 0x0001d08c04005986 */ /* 0x000fe2000c101524 */
[----:B------:R-:W-:-:S02]  /*99f0*/  ISETP.GT.AND P5, PT, R0, 0x8, P0 ;  /* 0x000000080000780c */ /* 0x000fc400007a4270 */
[----:B------:R-:W-:Y:S02]  /*9a00*/  F2FP.BF16.F32.PACK_AB R143, RZ, R143 ;  /* 0x0000008fff8f723e */ /* 0x000fe400000010ff */
[C---:B------:R-:W-:Y:S01]  /*9a10*/  ISETP.GT.AND P0, PT, R3.reuse, 0xf1, PT ;  /* 0x000000f10300780c */ /* 0x040fe20003f04270 */
[----:B------:R-:W-:Y:S01]  /*9a20*/  @P3 STG.E.U16 desc[UR36][R4.64+0x1d2], R141 ;  /* 0x0001d28d04003986 */ /* 0x000fe2000c101524 */
[----:B------:R-:W-:Y:S02]  /*9a30*/  ISETP.GT.AND P3, PT, R3, 0xf0, PT ;  /* 0x000000f00300780c */ /* 0x000fe40003f64270 */
[----:B------:R-:W-:Y:S01]  /*9a40*/  F2FP.BF16.F32.PACK_AB R144, RZ, R144 ;  /* 0x00000090ff90723e */ /* 0x000fe200000010ff */
[----:B------:R-:W-:Y:S01]  /*9a50*/  @P4 STG.E.U16 desc[UR36][R6.64+0x1d0], R142 ;  /* 0x0001d08e06004986 */ /* 0x000fe2000c101524 */
[C---:B------:R-:W-:Y:S02]  /*9a60*/  ISETP.GT.AND P4, PT, R0.reuse, RZ, P3 ;  /* 0x000000ff0000720c */ /* 0x040fe40001f84270 */
[----:B------:R-:W-:Y:S01]  /*9a70*/  F2FP.BF16.F32.PACK_AB R145, RZ, R145 ;  /* 0x00000091ff91723e */ /* 0x000fe200000010ff */
[----:B------:R-:W-:Y:S01]  /*9a80*/  @P5 STG.E.U16 desc[UR36][R6.64+0x1d2], R143 ;  /* 0x0001d28f06005986 */ /* 0x000fe2000c101524 */
[----:B------:R-:W-:-:S02]  /*9a90*/  ISETP.GT.AND P5, PT, R0, RZ, P0 ;  /* 0x000000ff0000720c */ /* 0x000fc400007a4270 */
[C---:B------:R-:W-:Y:S02]  /*9aa0*/  ISETP.GT.AND P2, PT, R3.reuse, 0xf8, PT ;  /* 0x000000f80300780c */ /* 0x040fe40003f44270 */
[----:B------:R-:W-:Y:S02]  /*9ab0*/  ISETP.GT.AND P1, PT, R3, 0xf9, PT ;  /* 0x000000f90300780c */ /* 0x000fe40003f24270 */
[C---:B------:R-:W-:Y:S02]  /*9ac0*/  ISETP.GT.AND P3, PT, R0.reuse, 0x8, P3 ;  /* 0x000000080000780c */ /* 0x040fe40001f64270 */
[C---:B------:R-:W-:Y:S01]  /*9ad0*/  ISETP.GT.AND P0, PT, R0.reuse, 0x8, P0 ;  /* 0x000000080000780c */ /* 0x040fe20000704270 */
[----:B------:R-:W-:Y:S01]  /*9ae0*/  @P4 STG.E.U16 desc[UR36][R4.64+0x1e0], R144 ;  /* 0x0001e09004004986 */ /* 0x000fe2000c101524 */
[C---:B------:R-:W-:Y:S02]  /*9af0*/  ISETP.GT.AND P4, PT, R0.reuse, RZ, P1 ;  /* 0x000000ff0000720c */ /* 0x040fe40000f84270 */
[----:B------:R-:W-:Y:S01]  /*9b00*/  F2FP.BF16.F32.PACK_AB R146, RZ, R146 ;  /* 0x00000092ff92723e */ /* 0x000fe200000010ff */
[----:B------:R-:W-:Y:S01]  /*9b10*/  @P5 STG.E.U16 desc[UR36][R4.64+0x1e2], R145 ;  /* 0x0001e29104005986 */ /* 0x000fe2000c101524 */
[----:B------:R-:W-:-:S02]  /*9b20*/  ISETP.GT.AND P5, PT, R0, RZ, P2 ;  /* 0x000000ff0000720c */ /* 0x000fc400017a4270 */
[C---:B------:R-:W-:Y:S02]  /*9b30*/  ISETP.GT.AND P2, PT, R0.reuse, 0x8, P2 ;  /* 0x000000080000780c */ /* 0x040fe40001744270 */
[----:B------:R-:W-:Y:S01]  /*9b40*/  F2FP.BF16.F32.PACK_AB R147, RZ, R147 ;  /* 0x00000093ff93723e */ /* 0x000fe200000010ff */
[----:B------:R-:W-:Y:S01]  /*9b50*/  @P3 STG.E.U16 desc[UR36][R6.64+0x1e0], R146 ;  /* 0x0001e09206003986 */ /* 0x000fe2000c101524 */
[----:B------:R-:W-:Y:S02]  /*9b60*/  ISETP.GT.AND P1, PT, R0, 0x8, P1 ;  /* 0x000000080000780c */ /* 0x000fe40000f24270 */
[----:B------:R-:W-:Y:S01]  /*9b70*/  F2FP.BF16.F32.PACK_AB R148, RZ, R148 ;  /* 0x00000094ff94723e */ /* 0x000fe200000010ff */
[----:B------:R-:W-:Y:S01]  /*9b80*/  @P0 STG.E.U16 desc[UR36][R6.64+0x1e2], R147 ;  /* 0x0001e29306000986 */ /* 0x000fe2000c101524 */
[----:B------:R-:W-:Y:S02]  /*9b90*/  F2FP.BF16.F32.PACK_AB R149, RZ, R149 ;  /* 0x00000095ff95723e */ /* 0x000fe400000010ff */
[----:B------:R-:W-:Y:S01]  /*9ba0*/  F2FP.BF16.F32.PACK_AB R150, RZ, R150 ;  /* 0x00000096ff96723e */ /* 0x000fe200000010ff */
[----:B------:R-:W-:Y:S01]  /*9bb0*/  @P5 STG.E.U16 desc[UR36][R4.64+0x1f0], R148 ;  /* 0x0001f09404005986 */ /* 0x000fe2000c101524 */
[----:B------:R-:W-:-:S03]  /*9bc0*/  F2FP.BF16.F32.PACK_AB R151, RZ, R151 ;  /* 0x00000097ff97723e */ /* 0x000fc600000010ff */
[----:B------:R0:W-:Y:S02]  /*9bd0*/  @P4 STG.E.U16 desc[UR36][R4.64+0x1f2], R149 ;  /* 0x0001f29504004986 */ /* 0x0001e4000c101524 */
[----:B0-----:R-:W-:Y:S02]  /*9be0*/  @P2 IMAD.MOV.U32 R4, RZ, RZ, R6 ;  /* 0x000000ffff042224 */ /* 0x001fe400078e0006 */
[----:B------:R-:W-:-:S05]  /*9bf0*/  @P2 IMAD.MOV.U32 R5, RZ, RZ, R7 ;  /* 0x000000ffff052224 */ /* 0x000fca00078e0007 */
[----:B------:R0:W-:Y:S04]  /*9c00*/  @P2 STG.E.U16 desc[UR36][R4.64+0x1f0], R150 ;  /* 0x0001f09604002986 */ /* 0x0001e8000c101524 */
[----:B------:R0:W-:Y:S02]  /*9c10*/  @P1 STG.E.U16 desc[UR36][R6.64+0x1f2], R151 ;  /* 0x0001f29706001986 */ /* 0x0001e4000c101524 */
.L_x_286:
[----:B------:R-:W-:Y:S05]  /*9c20*/  BSYNC B0 ;  /* 0x0000000000007941 */ /* 0x000fea0003800000 */
.L_x_32:
[----:B------:R-:W-:Y:S01]  /*9c30*/  ULDC UR4, c[0x0][0xc] ;  /* 0x0000030000047ab9 */ /* 0x000fe20000000800 */
[----:B------:R-:W-:Y:S01]  /*9c40*/  ULDC UR5, c[0x0][0x10] ;  /* 0x0000040000057ab9 */ /* 0x000fe20000000800 */
[----:B0-----:R-:W0:Y:S01]  /*9c50*/  LDC R3, c[0x0][0x14] ;  /* 0x00000500ff037b82 */ /* 0x001e220000000800 */
[----:B------:R-:W-:Y:S01]  /*9c60*/  UIMAD.WIDE.U32 UR4, UR4, UR5, URZ ;  /* 0x00000005040472a5 */ /* 0x000fe2000f8e003f */
[----:B------:R-:W-:Y:S01]  /*9c70*/  PRMT R0, RZ, 0x7610, R0 ;  /* 0x00007610ff007816 */ /* 0x000fe20000000000 */
[----:B------:R-:W-:Y:S02]  /*9c80*/  IMAD.MOV.U32 R153, RZ, RZ, -0x1 ;  /* 0xffffffffff997424 */ /* 0x000fe400078e00ff */
[----:B------:R-:W-:Y:S02]  /*9c90*/  IMAD.MOV.U32 R23, RZ, RZ, -0x1 ;  /* 0xffffffffff177424 */ /* 0x000fe400078e00ff */
[----:B0-----:R-:W-:-:S04]  /*9ca0*/  IMAD.WIDE.U32 R16, R3, UR4, R16 ;  /* 0x0000000403107c25 */ /* 0x001fc8000f8e0010 */
[----:B------:R-:W-:Y:S01]  /*9cb0*/  IMAD R3, R3, UR5, RZ ;  /* 0x0000000503037c24 */ /* 0x000fe2000f8e02ff */
[----:B------:R-:W-:Y:S02]  /*9cc0*/  ULDC.64 UR4, c[0x0][0x650] ;  /* 0x0001940000047ab9 */ /* 0x000fe40000000a00 */
[----:B------:R-:W-:Y:S01]  /*9cd0*/  ISETP.GE.U32.AND P0, PT, R16, UR4, PT ;  /* 0x0000000410007c0c */ /* 0x000fe2000bf06070 */
[----:B------:R-:W-:-:S05]  /*9ce0*/  IMAD.IADD R17, R17, 0x1, R3 ;  /* 0x0000000111117824 */ /* 0x000fca00078e0203 */
[----:B------:R-:W-:-:S13]  /*9cf0*/  ISETP.GE.U32.AND.EX P0, PT, R17, UR5, PT, P0 ;  /* 0x0000000511007c0c */ /* 0x000fda000bf06100 */
[----:B------:R-:W-:Y:S05]  /*9d00*/  @P0 BRA `(.L_x_287) ;  /* 0x0000000400640947 */ /* 0x000fea0003800000 */
[----:B------:R-:W0:Y:S01]  /*9d10*/  S2R R12, SR_CTAID.X ;  /* 0x00000000000c7919 */ /* 0x000e220000002500 */
[----:B------:R-:W0:Y:S01]  /*9d20*/  LDC.64 R10, c[0x0][0x628] ;  /* 0x00018a00ff0a7b82 */ /* 0x000e220000000a00 */
[----:B------:R-:W-:Y:S01]  /*9d30*/  ULDC UR4, c[0x0][0x150] ;  /* 0x0000540000047ab9 */ /* 0x000fe20000000800 */
[----:B-1234-:R-:W-:Y:S01]  /*9d40*/  IMAD.MOV.U32 R8, RZ, RZ, R16 ;  /* 0x000000ffff087224 */ /* 0x01efe200078e0010 */
[----:B-----5:R-:W1:Y:S01]  /*9d50*/  S2R R24, SR_CTAID.Y ;  /* 0x0000000000187919 */ /* 0x020e620000002600 */
[----:B------:R-:W-:-:S04]  /*9d60*/  IMAD.MOV.U32 R9, RZ, RZ, R17 ;  /* 0x000000ffff097224 */ /* 0x000fc800078e0011 */
[----:B------:R-:W2:Y:S08]  /*9d70*/  LDC R21, c[0x0][0x144] ;  /* 0x00005100ff157b82 */ /* 0x000eb00000000800 */
[----:B------:R-:W3:Y:S08]  /*9d80*/  LDC R0, c[0x0][0x630] ;  /* 0x00018c00ff007b82 */ /* 0x000ef00000000800 */
[----:B------:R-:W4:Y:S01]  /*9d90*/  LDC.64 R14, c[0x0][0x620] ;  /* 0x00018800ff0e7b82 */ /* 0x000f220000000a00 */
[----:B0-----:R-:W-:-:S04]  /*9da0*/  ISETP.NE.U32.AND P0, PT, R10, RZ, PT ;  /* 0x000000ff0a00720c */ /* 0x001fc80003f05070 */
[----:B------:R-:W-:Y:S02]  /*9db0*/  ISETP.NE.AND.EX P0, PT, R11, RZ, PT, P0 ;  /* 0x000000ff0b00720c */ /* 0x000fe40003f05300 */
[----:B------:R-:W-:-:S05]  /*9dc0*/  I2FP.F32.U32 R3, R12 ;  /* 0x0000000c00037245 */ /* 0x000fca0000201000 */
[----:B------:R-:W-:-:S04]  /*9dd0*/  FMUL R3, R3, UR4 ;  /* 0x0000000403037c20 */ /* 0x000fc80008400000 */
[----:B------:R0:W0:Y:S02]  /*9de0*/  F2I.U32.TRUNC.NTZ R20, R3 ;  /* 0x0000000300147305 */ /* 0x000024000020f000 */
[----:B-123--:R-:W-:Y:S05]  /*9df0*/  @!P0 BRA `(.L_x_288) ;  /* 0x0000000000288947 */ /* 0x00efea0003800000 */
[----:B0-----:R-:W0:Y:S02]  /*9e00*/  LDC R3, c[0x0][0x634] ;  /* 0x00018d00ff037b82 */ /* 0x001e240000000800 */
        /* <DEDUP_REMOVED lines=9> */
.L_x_288:
[----:B------:R-:W1:Y:S01]  /*9ea0*/  LDC.64 R28, c[0x0][0x640] ;  /* 0x00019000ff1c7b82 */ /* 0x000e620000000a00 */
[-CC-:B------:R-:W-:Y:S01]  /*9eb0*/  SHF.R.U64 R23, R8, R0.reuse, R9.reuse ;  /* 0x0000000008177219 */ /* 0x180fe20000001209 */
[----:B0-----:R-:W-:Y:S01]  /*9ec0*/  IMAD.MOV R20, RZ, RZ, -R20 ;  /* 0x000000ffff147224 */ /* 0x001fe200078e0a14 */
[----:B------:R-:W-:Y:S01]  /*9ed0*/  SHF.R.U32.HI R0, RZ, R0, R9 ;  /* 0x00000000ff007219 */ /* 0x000fe20000011609 */
[----:B------:R-:W-:Y:S01]  /*9ee0*/  ULDC UR4, c[0x0][0x154] ;  /* 0x0000550000047ab9 */ /* 0x000fe20000000800 */
[----:B------:R-:W-:Y:S01]  /*9ef0*/  IADD3 R3, P0, RZ, -R23, RZ ;  /* 0x80000017ff037210 */ /* 0x000fe20007f1e0ff */
[----:B------:R-:W-:Y:S02]  /*9f00*/  IMAD R21, R21, R20, R12 ;  /* 0x0000001415157224 */ /* 0x000fe400078e020c */
[----:B------:R-:W0:Y:S01]  /*9f10*/  LDC R6, c[0x0][0x618] ;  /* 0x00018600ff067b82 */ /* 0x000e220000000800 */
[----:B------:R-:W-:Y:S02]  /*9f20*/  IMAD.MOV.U32 R7, RZ, RZ, 0x1 ;  /* 0x00000001ff077424 */ /* 0x000fe400078e00ff */
[----:B------:R-:W-:-:S04]  /*9f30*/  IMAD.X R5, RZ, RZ, ~R0, P0 ;  /* 0x000000ffff057224 */ /* 0x000fc800000e0e00 */
[-C--:B----4-:R-:W-:Y:S01]  /*9f40*/  IMAD R0, R5, R14.reuse, RZ ;  /* 0x0000000e05007224 */ /* 0x090fe200078e02ff */
[----:B------:R-:W2:Y:S01]  /*9f50*/  LDC R8, c[0x0][0x608] ;  /* 0x00018200ff087b82 */ /* 0x000ea20000000800 */
[----:B------:R-:W-:-:S04]  /*9f60*/  IMAD.WIDE.U32 R4, R3, R14, R16 ;  /* 0x0000000e03047225 */ /* 0x000fc800078e0010 */
[----:B------:R-:W-:Y:S01]  /*9f70*/  IMAD R3, R3, R15, R0 ;  /* 0x0000000f03037224 */ /* 0x000fe200078e0200 */
[----:B------:R-:W-:Y:S02]  /*9f80*/  I2FP.F32.U32 R0, R24 ;  /* 0x0000001800007245 */ /* 0x000fe40000201000 */
[----:B------:R-:W3:Y:S01]  /*9f90*/  LDC R26, c[0x0][0x658] ;  /* 0x00019600ff1a7b82 */ /* 0x000ee20000000800 */
[----:B------:R-:W-:Y:S01]  /*9fa0*/  IMAD.IADD R3, R5, 0x1, R3 ;  /* 0x0000000105037824 */ /* 0x000fe200078e0203 */
[----:B-1----:R-:W-:Y:S01]  /*9fb0*/  ISETP.NE.U32.AND P0, PT, R28, RZ, PT ;  /* 0x000000ff1c00720c */ /* 0x002fe20003f05070 */
[----:B------:R-:W-:Y:S01]  /*9fc0*/  FMUL R0, R0, UR4 ;  /* 0x0000000400007c20 */ /* 0x000fe20008400000 */
[----:B------:R-:W-:Y:S02]  /*9fd0*/  IMAD.MOV.U32 R5, RZ, RZ, -0x1 ;  /* 0xffffffffff057424 */ /* 0x000fe400078e00ff */
[----:B------:R-:W-:Y:S01]  /*9fe0*/  ISETP.NE.AND.EX P0, PT, R29, RZ, PT, P0 ;  /* 0x000000ff1d00720c */ /* 0x000fe20003f05300 */
[----:B------:R1:W4:Y:S01]  /*9ff0*/  F2I.U32.TRUNC.NTZ R13, R0 ;  /* 0x00000000000d7305 */ /* 0x000322000020f000 */
[----:B------:R-:W1:Y:S01]  /*a000*/  LDC R15, c[0x0][0x148] ;  /* 0x00005200ff0f7b82 */ /* 0x000e620000000800 */
[----:B0-----:R-:W-:-:S02]  /*a010*/  SHF.R.U64 R12, R4, R6, R3 ;  /* 0x00000006040c7219 */ /* 0x001fc40000001203 */
[----:B------:R-:W-:-:S05]  /*a020*/  SHF.R.U32.HI R3, RZ, R6, R3 ;  /* 0x00000006ff037219 */ /* 0x000fca0000011603 */
[----:B------:R-:W0:Y:S01]  /*a030*/  LDC R20, c[0x0][0x600] ;  /* 0x00018000ff147b82 */ /* 0x000e220000000800 */
[-CC-:B--2---:R-:W-:Y:S02]  /*a040*/  SHF.R.U64 R10, R12, R8.reuse, R3.reuse ;  /* 0x000000080c0a7219 */ /* 0x184fe40000001203 */
[----:B------:R-:W-:-:S05]  /*a050*/  SHF.R.U32.HI R3, RZ, R8, R3 ;  /* 0x00000008ff037219 */ /* 0x000fca0000011603 */
[----:B------:R-:W2:Y:S01]  /*a060*/  LDC R27, c[0x0][0x648] ;  /* 0x00019200ff1b7b82 */ /* 0x000ea20000000800 */
[-C--:B---3--:R-:W-:Y:S02]  /*a070*/  SHF.L.U32 R4, R5, R26.reuse, RZ ;  /* 0x0000001a05047219 */ /* 0x088fe400000006ff */
[--C-:B------:R-:W-:Y:S02]  /*a080*/  SHF.R.U64 R14, R10, R26, R3.reuse ;  /* 0x0000001a0a0e7219 */ /* 0x100fe40000001203 */
[----:B------:R-:W-:Y:S02]  /*a090*/  LOP3.LUT R25, RZ, R4, RZ, 0x33, !PT ;  /* 0x00000004ff197212 */ /* 0x000fe400078e33ff */
[-C--:B------:R-:W-:Y:S01]  /*a0a0*/  SHF.R.U32.HI R5, RZ, R26.reuse, R3 ;  /* 0x0000001aff057219 */ /* 0x080fe20000011603 */
[----:B------:R-:W3:Y:S01]  /*a0b0*/  LDC R30, c[0x0][0x638] ;  /* 0x00018e00ff1e7b82 */ /* 0x000ee20000000800 */
[----:B------:R-:W-:Y:S01]  /*a0c0*/  SHF.L.U32 R154, R7, R26, RZ ;  /* 0x0000001a079a7219 */ /* 0x000fe200000006ff */
[----:B------:R-:W-:-:S06]  /*a0d0*/  IMAD.MOV.U32 R4, RZ, RZ, R14 ;  /* 0x000000ffff047224 */ /* 0x000fcc00078e000e */
[----:B------:R-:W0:Y:S01]  /*a0e0*/  LDC R31, c[0x0][0x610] ;  /* 0x00018400ff1f7b82 */ /* 0x000e220000000800 */
[----:B----4-:R-:W-:Y:S05]  /*a0f0*/  @!P0 BRA `(.L_x_289) ;  /* 0x0000000000288947 */ /* 0x010fea0003800000 */
        /* <DEDUP_REMOVED lines=10> */
.L_x_289:
[----:B------:R-:W-:Y:S01]  /*a1a0*/  ISETP.NE.AND P0, PT, R2, 0x1, PT ;  /* 0x000000010200780c */ /* 0x000fe20003f05270 */
[----:B0-----:R-:W-:Y:S01]  /*a1b0*/  VIADD R7, R20, 0xffffffff ;  /* 0xffffffff14077836 */ /* 0x001fe20000000000 */
[----:B-12---:R-:W-:Y:S01]  /*a1c0*/  SHF.R.U64 R0, R4, R27, R5 ;  /* 0x0000001b04007219 */ /* 0x006fe20000001205 */
[----:B------:R-:W-:Y:S01]  /*a1d0*/  IMAD.MOV R13, RZ, RZ, -R13 ;  /* 0x000000ffff0d7224 */ /* 0x000fe200078e0a0d */
[----:B------:R-:W-:Y:S01]  /*a1e0*/  LOP3.LUT R5, R10, R25, RZ, 0xc0, !PT ;  /* 0x000000190a057212 */ /* 0x000fe200078ec0ff */
[----:B------:R-:W-:Y:S02]  /*a1f0*/  IMAD.MOV.U32 R4, RZ, RZ, 0x1 ;  /* 0x00000001ff047424 */ /* 0x000fe400078e00ff */
[----:B------:R-:W-:Y:S02]  /*a200*/  IMAD.MOV R3, RZ, RZ, -R0 ;  /* 0x000000ffff037224 */ /* 0x000fe400078e0a00 */
[----:B------:R-:W-:Y:S01]  /*a210*/  IMAD R154, R154, R0, R5 ;  /* 0x000000009a9a7224 */ /* 0x000fe200078e0205 */
[----:B------:R-:W-:Y:S01]  /*a220*/  LOP3.LUT R5, R12, R7, RZ, 0xc0, !PT ;  /* 0x000000070c057212 */ /* 0x000fe200078ec0ff */
[----:B---3--:R-:W-:-:S02]  /*a230*/  IMAD R0, R3, R30, R14 ;  /* 0x0000001e03007224 */ /* 0x008fc400078e020e */
[----:B------:R-:W-:Y:S02]  /*a240*/  @P0 IMAD R21, R15, R13, R24 ;  /* 0x0000000d0f150224 */ /* 0x000fe400078e0218 */
[----:B------:R-:W-:Y:S01]  /*a250*/  IMAD R3, R0, R20, R5 ;  /* 0x0000001400037224 */ /* 0x000fe200078e0205 */
[----:B------:R-:W-:Y:S01]  /*a260*/  PRMT R0, R4, 0x7610, R0 ;  /* 0x0000761004007816 */ /* 0x000fe20000000000 */
[----:B------:R-:W-:-:S05]  /*a270*/  IMAD R154, R154, R31, R21 ;  /* 0x0000001f9a9a7224 */ /* 0x000fca00078e0215 */
[----:B------:R-:W-:Y:S02]  /*a280*/  SEL R153, R3, R154, !P0 ;  /* 0x0000009a03997207 */ /* 0x000fe40004000000 */
[----:B------:R-:W-:-:S07]  /*a290*/  SEL R154, R154, R3, !P0 ;  /* 0x000000039a9a7207 */ /* 0x000fce0004000000 */
.L_x_287:
[----:B------:R-:W-:-:S13]  /*a2a0*/  LOP3.LUT P0, RZ, R0, 0xff, RZ, 0xc0, !PT ;  /* 0x000000ff00ff7812 */ /* 0x000fda000780c0ff */
[----:B------:R-:W-:Y:S05]  /*a2b0*/  @P0 BRA `(.L_x_290) ;  /* 0xffffff6c00d00947 */ /* 0x000fea000383ffff */
[----:B------:R-:W-:Y:S05]  /*a2c0*/  EXIT ;  /* 0x000000000000794d */ /* 0x000fea0003800000 */
.L_x_7:
[----:B0-----:R-:W-:Y:S01]  /*a2d0*/  ULDC.64 UR4, c[0x0][0x650] ;  /* 0x0001940000047ab9 */ /* 0x001fe20000000a00 */
        /* <DEDUP_REMOVED lines=25> */
.L_x_292:
[----:B------:R-:W0:Y:S01]  /*a470*/  LDC.64 R28, c[0x0][0x640] ;  /* 0x00019000ff1c7b82 */ /* 0x000e220000000a00 */
[-CC-:B------:R-:W-:Y:S01]  /*a480*/  SHF.R.U64 R22, R12, R6.reuse, R13.reuse ;  /* 0x000000060c167219 */ /* 0x180fe2000000120d */
[----:B------:R-:W-:Y:S01]  /*a490*/  IMAD.MOV.U32 R30, RZ, RZ, 0x1 ;  /* 0x00000001ff1e7424 */ /* 0x000fe200078e00ff */
[----:B------:R-:W-:Y:S02]  /*a4a0*/  SHF.R.U32.HI R6, RZ, R6, R13 ;  /* 0x00000006ff067219 */ /* 0x000fe4000001160d */
        /* <DEDUP_REMOVED lines=8> */
[----:B------:R-:W-:Y:S01]  /*a530*/  IMAD.IADD R9, R9, 0x1, R11 ;  /* 0x0000000109097824 */ /* 0x000fe200078e020b */
[----:B0-----:R-:W-:-:S04]  /*a540*/  ISETP.NE.U32.AND P0, PT, R28, RZ, PT ;  /* 0x000000ff1c00720c */ /* 0x001fc80003f05070 */
[----:B------:R-:W-:Y:S02]  /*a550*/  ISETP.NE.AND.EX P0, PT, R29, RZ, PT, P0 ;  /* 0x000000ff1d00720c */ /* 0x000fe40003f05300 */
[----:B------:R-:W0:Y:S01]  /*a560*/  LDC R20, c[0x0][0x600] ;  /* 0x00018000ff147b82 */ /* 0x000e220000000800 */
[-CC-:B-1----:R-:W-:Y:S01]  /*a570*/  SHF.R.U64 R14, R8, R10.reuse, R9.reuse ;  /* 0x0000000a080e7219 */ /* 0x182fe20000001209 */
[----:B------:R-:W-:Y:S01]  /*a580*/  IMAD.MOV.U32 R8, RZ, RZ, -0x1 ;  /* 0xffffffffff087424 */ /* 0x000fe200078e00ff */
[----:B------:R-:W-:-:S05]  /*a590*/  SHF.R.U32.HI R9, RZ, R10, R9 ;  /* 0x0000000aff097219 */ /* 0x000fca0000011609 */
[----:B------:R-:W1:Y:S01]  /*a5a0*/  LDC R24, c[0x0][0x648] ;  /* 0x00019200ff187b82 */ /* 0x000e620000000800 */
[-CC-:B--2---:R-:W-:Y:S02]  /*a5b0*/  SHF.R.U64 R23, R14, R12.reuse, R9.reuse ;  /* 0x0000000c0e177219 */ /* 0x184fe40000001209 */
[----:B------:R-:W-:-:S05]  /*a5c0*/  SHF.R.U32.HI R6, RZ, R12, R9 ;  /* 0x0000000cff067219 */ /* 0x000fca0000011609 */
[----:B------:R-:W2:Y:S01]  /*a5d0*/  LDC R26, c[0x0][0x638] ;  /* 0x00018e00ff1a7b82 */ /* 0x000ea20000000800 */
[-C--:B---3--:R-:W-:Y:S02]  /*a5e0*/  SHF.L.U32 R8, R8, R27.reuse, RZ ;  /* 0x0000001b08087219 */ /* 0x088fe400000006ff */
[-CC-:B------:R-:W-:Y:S02]  /*a5f0*/  SHF.R.U64 R25, R23, R27.reuse, R6.reuse ;  /* 0x0000001b17197219 */ /* 0x180fe40000001206 */
[----:B------:R-:W-:Y:S02]  /*a600*/  LOP3.LUT R32, RZ, R8, RZ, 0x33, !PT ;  /* 0x00000008ff207212 */ /* 0x000fe400078e33ff */
[----:B------:R-:W-:Y:S01]  /*a610*/  SHF.R.U32.HI R9, RZ, R27, R6 ;  /* 0x0000001bff097219 */ /* 0x000fe20000011606 */
[----:B------:R-:W3:Y:S01]  /*a620*/  LDC R31, c[0x0][0x610] ;  /* 0x00018400ff1f7b82 */ /* 0x000ee20000000800 */
[----:B------:R-:W-:Y:S01]  /*a630*/  IMAD.MOV.U32 R8, RZ, RZ, R25 ;  /* 0x000000ffff087224 */ /* 0x000fe200078e0019 */
[----:B------:R-:W-:Y:S06]  /*a640*/  @!P0 BRA `(.L_x_293) ;  /* 0x0000000000288947 */ /* 0x000fec0003800000 */
        /* <DEDUP_REMOVED lines=10> */
.L_x_293:
[----:B------:R-:W-:Y:S01]  /*a6f0*/  ISETP.NE.AND P0, PT, R2, 0x1, PT ;  /* 0x000000010200780c */ /* 0x000fe20003f05270 */
[----:B------:R-:W-:Y:S01]  /*a700*/  IMAD.MOV.U32 R13, RZ, RZ, R22 ;  /* 0x000000ffff0d7224 */ /* 0x000fe200078e0016 */
[----:B-1----:R-:W-:Y:S01]  /*a710*/  SHF.R.U64 R6, R8, R24, R9 ;  /* 0x0000001808067219 */ /* 0x002fe20000001209 */
[----:B0-----:R-:W-:Y:S01]  /*a720*/  VIADD R9, R20, 0xffffffff ;  /* 0xffffffff14097836 */ /* 0x001fe20000000000 */
[----:B------:R-:W-:Y:S02]  /*a730*/  SHF.L.U32 R30, R30, R27, RZ ;  /* 0x0000001b1e1e7219 */ /* 0x000fe400000006ff */
[----:B------:R-:W-:Y:S01]  /*a740*/  LOP3.LUT R5, R23, R32, RZ, 0xc0, !PT ;  /* 0x0000002017057212 */ /* 0x000fe200078ec0ff */
[----:B------:R-:W-:-:S04]  /*a750*/  IMAD.MOV R8, RZ, RZ, -R6 ;  /* 0x000000ffff087224 */ /* 0x000fc800078e0a06 */
[----:B------:R-:W-:Y:S01]  /*a760*/  IMAD R6, R30, R6, R5 ;  /* 0x000000061e067224 */ /* 0x000fe200078e0205 */
[----:B------:R-:W-:Y:S01]  /*a770*/  LOP3.LUT R5, R14, R9, RZ, 0xc0, !PT ;  /* 0x000000090e057212 */ /* 0x000fe200078ec0ff */
[----:B------:R-:W-:Y:S02]  /*a780*/  @P0 IMAD R3, R7, R21, R4 ;  /* 0x0000001507030224 */ /* 0x000fe400078e0204 */
[----:B--2---:R-:W-:Y:S02]  /*a790*/  IMAD R4, R8, R26, R25 ;  /* 0x0000001a08047224 */ /* 0x004fe400078e0219 */
[----:B---3--:R-:W-:Y:S02]  /*a7a0*/  IMAD R3, R6, R31, R3 ;  /* 0x0000001f06037224 */ /* 0x008fe400078e0203 */
[----:B------:R-:W-:Y:S02]  /*a7b0*/  IMAD R4, R4, R20, R5 ;  /* 0x0000001404047224 */ /* 0x000fe400078e0205 */
[----:B------:R-:W-:-:S03]  /*a7c0*/  IMAD.MOV.U32 R6, RZ, RZ, 0x1 ;  /* 0x00000001ff067424 */ /* 0x000fc600078e00ff */
[----:B------:R-:W-:Y:S02]  /*a7d0*/  SEL R20, R4, R3, !P0 ;  /* 0x0000000304147207 */ /* 0x000fe40004000000 */
[----:B------:R-:W-:-:S07]  /*a7e0*/  SEL R12, R3, R4, !P0 ;  /* 0x00000004030c7207 */ /* 0x000fce0004000000 */
.L_x_291:
[----:B------:R-:W-:-:S08]  /*a7f0*/  NOP ;  /* 0x0000000000007918 */ /* 0x000fd00000000000 */
[----:B------:R-:W0:-:S00]  /*a800*/  USETMAXREG.DEALLOC.CTAPOOL 0x28 ;  /* 0x00000028000079c8 */ /* 0x000e0000080e0500 */
[----:B0-----:R-:W-:-:S13]  /*a810*/  ISETP.NE.AND P0, PT, R0, RZ, PT ;  /* 0x000000ff0000720c */ /* 0x001fda0003f05270 */
[----:B------:R-:W-:Y:S05]  /*a820*/  @P0 EXIT ;  /* 0x000000000000094d */ /* 0x000fea0003800000 */
[----:B------:R-:W-:Y:S01]  /*a830*/  LOP3.LUT P0, RZ, R6, 0xff, RZ, 0xc0, !PT ;  /* 0x000000ff06ff7812 */ /* 0x000fe2000780c0ff */
[----:B------:R-:W-:Y:S02]  /*a840*/  IMAD.MOV.U32 R10, RZ, RZ, 0x1 ;  /* 0x00000001ff0a7424 */ /* 0x000fe400078e00ff */
[----:B------:R-:W-:-:S10]  /*a850*/  IMAD.MOV.U32 R9, RZ, RZ, RZ ;  /* 0x000000ffff097224 */ /* 0x000fd400078e00ff */
[----:B------:R-:W-:Y:S05]  /*a860*/  @!P0 BRA `(.L_x_294) ;  /* 0x0000000c00848947 */ /* 0x000fea0003800000 */
[----:B------:R-:W0:Y:S01]  /*a870*/  LDC R0, c[0x0][0x28c] ;  /* 0x0000a300ff007b82 */ /* 0x000e220000000800 */
[----:B------:R-:W-:Y:S01]  /*a880*/  ULDC UR5, c[0x0][0x658] ;  /* 0x0001960000057ab9 */ /* 0x000fe20000000800 */
[----:B------:R-:W-:Y:S01]  /*a890*/  UMOV UR11, 0xffffffff ;  /* 0xffffffff000b7882 */ /* 0x000fe20000000000 */
[----:B------:R-:W-:Y:S01]  /*a8a0*/  UMOV UR15, 0x1 ;  /* 0x00000001000f7882 */ /* 0x000fe20000000000 */
[----:B------:R-:W-:Y:S01]  /*a8b0*/  USHF.L.U32 UR11, UR11, UR5, URZ ;  /* 0x000000050b0b7299 */ /* 0x000fe2000800063f */
[----:B------:R-:W-:Y:S01]  /*a8c0*/  BSSY B0, `(.L_x_294) ;  /* 0x00000db000007945 */ /* 0x000fe20003800000 */
[----:B------:R-:W-:Y:S01]  /*a8d0*/  ULDC UR9, c[0x0][0xc] ;  /* 0x0000030000097ab9 */ /* 0x000fe20000000800 */
[----:B------:R-:W-:Y:S01]  /*a8e0*/  ULDC UR14, c[0x0][0x10] ;  /* 0x00000400000e7ab9 */ /* 0x000fe20000000800 */
[----:B------:R-:W1:Y:S01]  /*a8f0*/  S2UR UR8, SR_CgaCtaId ;  /* 0x00000000000879c3 */ /* 0x000e620000008800 */
[----:B------:R-:W-:Y:S01]  /*a900*/  ULOP3.LUT UR13, URZ, UR11, URZ, 0x33, !UPT ;  /* 0x0000000b3f0d7292 */ /* 0x000fe2000f8e333f */
[----:B------:R-:W-:Y:S01]  /*a910*/  LOP3.LUT R11, R19, 0x2, RZ, 0xfc, !PT ;  /* 0x00000002130b7812 */ /* 0x000fe200078efcff */
[----:B------:R-:W-:Y:S01]  /*a920*/  IMAD.MOV.U32 R10, RZ, RZ, 0x1 ;  /* 0x00000001ff0a7424 */ /* 0x000fe200078e00ff */
[----:B------:R-:W-:Y:S01]  /*a930*/  ULDC UR4, c[0x0][0x600] ;  /* 0x0001800000047ab9 */ /* 0x000fe20000000800 */
[----:B------:R-:W-:Y:S01]  /*a940*/  IMAD.MOV.U32 R9, RZ, RZ, RZ ;  /* 0x000000ffff097224 */ /* 0x000fe200078e00ff */
[----:B------:R-:W-:Y:S01]  /*a950*/  UMOV UR18, 0x55 ;  /* 0x0000005500127882 */ /* 0x000fe20000000000 */
[----:B------:R-:W-:-:S02]  /*a960*/  UIADD3 UR4, UR4, -0x1, URZ ;  /* 0xffffffff04047890 */ /* 0x000fc4000fffe03f */
[----:B------:R-:W-:Y:S01]  /*a970*/  USHF.L.U32 UR5, UR15, UR5, URZ ;  /* 0x000000050f057299 */ /* 0x000fe2000800063f */
[----:B------:R-:W-:Y:S01]  /*a980*/  ULDC.64 UR28, c[0x0][0x198] ;  /* 0x00006600001c7ab9 */ /* 0x000fe20000000a00 */
[----:B0-----:R-:W-:-:S05]  /*a990*/  VIADD R0, R0, 0x3f ;  /* 0x0000003f00007836 */ /* 0x001fca0000000000 */
[----:B------:R-:W-:Y:S01]  /*a9a0*/  SHF.R.S32.HI R3, RZ, 0x1f, R0 ;  /* 0x0000001fff037819 */ /* 0x000fe20000011400 */
[----:B-1----:R-:W-:-:S03]  /*a9b0*/  ULOP3.LUT UR10, UR8, 0x1, URZ, 0xc0, !UPT ;  /* 0x00000001080a7892 */ /* 0x002fc6000f8ec03f */
[----:B------:R-:W-:Y:S01]  /*a9c0*/  LEA.HI R3, R3, R0, RZ, 0x6 ;  /* 0x0000000003037211 */ /* 0x000fe200078f30ff */
[----:B------:R-:W-:Y:S01]  /*a9d0*/  USHF.R.U32.HI UR25, URZ, 0x1, UR8 ;  /* 0x000000013f197899 */ /* 0x000fe20008011608 */
[----:B------:R-:W-:Y:S01]  /*a9e0*/  IMAD.MOV.U32 R0, RZ, RZ, 0x1 ;  /* 0x00000001ff007424 */ /* 0x000fe200078e00ff */
[----:B------:R-:W-:Y:S01]  /*a9f0*/  USHF.L.U32 UR6, UR8, 0x7, URZ ;  /* 0x0000000708067899 */ /* 0x000fe2000800063f */
[--C-:B------:R-:W-:Y:S01]  /*aa00*/  SHF.R.S32.HI R8, RZ, 0x6, R3.reuse ;  /* 0x00000006ff087819 */ /* 0x100fe20000011403 */
[----:B------:R-:W-:Y:S02]  /*aa10*/  USHF.L.U32 UR7, UR8, 0xd, URZ ;  /* 0x0000000d08077899 */ /* 0x000fe4000800063f */
[----:B------:R-:W-:Y:S01]  /*aa20*/  ULOP3.LUT UR8, UR8, 0xfffffffe, URZ, 0xc0, !UPT ;  /* 0xfffffffe08087892 */ /* 0x000fe2000f8ec03f */
[----:B------:R-:W-:Y:S01]  /*aa30*/  PRMT R3, R0, 0x7610, R3 ;  /* 0x0000761000037816 */ /* 0x000fe20000000003 */
[----:B------:R-:W-:Y:S01]  /*aa40*/  UISETP.GT.U32.AND UP0, UPT, UR10, 0xffff, UPT ;  /* 0x0000ffff0a00788c */ /* 0x000fe2000bf04070 */
[----:B------:R-:W-:Y:S01]  /*aa50*/  VIADD R0, R8, 0x1 ;  /* 0x0000000108007836 */ /* 0x000fe20000000000 */
[----:B------:R-:W-:-:S02]  /*aa60*/  USHF.L.U32 UR11, UR15, UR8, URZ ;  /* 0x000000080f0b7299 */ /* 0x000fc4000800063f */
[----:B------:R-:W-:Y:S02]  /*aa70*/  ULOP3.LUT UR12, UR8, 0x1, URZ, 0xfc, !UPT ;  /* 0x00000001080c7892 */ /* 0x000fe4000f8efc3f */
[----:B------:R-:W-:Y:S02]  /*aa80*/  UIMAD.WIDE.U32 UR8, UR9, UR14, URZ ;  /* 0x0000000e090872a5 */ /* 0x000fe4000f8e003f */
[----:B------:R-:W-:Y:S01]  /*aa90*/  USEL UR10, UR10, 0xffff, !UP0 ;  /* 0x0000ffff0a0a7887 */ /* 0x000fe2000c000000 */
[----:B------:R-:W-:Y:S01]  /*aaa0*/  ULDC UR14, c[0x0][0x14] ;  /* 0x00000500000e7ab9 */ /* 0x000fe20000000800 */
[----:B------:R-:W-:Y:S02]  /*aab0*/  USHF.L.U32 UR12, UR15, UR12, URZ ;  /* 0x0000000c0f0c7299 */ /* 0x000fe4000800063f */
[----:B------:R-:W-:Y:S02]  /*aac0*/  UIMAD.WIDE.U32 UR26, UR8, UR14, URZ ;  /* 0x0000000e081a72a5 */ /* 0x000fe4000f8e003f */
[----:B------:R-:W-:-:S02]  /*aad0*/  UIMAD UR21, UR9, UR14, URZ ;  /* 0x0000000e091572a4 */ /* 0x000fc4000f8e023f */
[----:B------:R-:W-:Y:S02]  /*aae0*/  ULOP3.LUT UR10, UR10, 0xffff, URZ, 0xc0, !UPT ;  /* 0x0000ffff0a0a7892 */ /* 0x000fe4000f8ec03f */
[----:B------:R-:W-:Y:S02]  /*aaf0*/  ULOP3.LUT UR6, UR6, 0x80, URZ, 0xc0, !UPT ;  /* 0x0000008006067892 */ /* 0x000fe4000f8ec03f */
[----:B------:R-:W-:Y:S02]  /*ab00*/  ULOP3.LUT UR7, UR7, 0x2000, URZ, 0xc0, !UPT ;  /* 0x0000200007077892 */ /* 0x000fe4000f8ec03f */
[----:B------:R-:W-:Y:S02]  /*ab10*/  ULOP3.LUT UR19, UR11, UR12, URZ, 0xfc, !UPT ;  /* 0x0000000c0b137292 */ /* 0x000fe4000f8efc3f */
[----:B------:R-:W-:Y:S02]  /*ab20*/  UIADD3 UR21, UR27, UR21, URZ ;  /* 0x000000151b157290 */ /* 0x000fe4000fffe03f */
[----:B------:R-:W-:-:S12]  /*ab30*/  USHF.L.U32 UR18, UR18, UR10, URZ ;  /* 0x0000000a12127299 */ /* 0x000fd8000800063f */
.L_x_305:
[----:B------:R-:W-:-:S03]  /*ab40*/  UMOV UR8, 0xffffffff ;  /* 0xffffffff00087882 */ /* 0x000fc60000000000 */
[----:B------:R-:W-:Y:S05]  /*ab50*/  BRA.DIV UR8, `(.L_x_295) ;  /* 0x0000000e08b07947 */ /* 0x000fea000b800000 */
[----:B------:R-:W-:-:S13]  /*ab60*/  ELECT P6, URZ, PT ;  /* 0x00000000003f782f */ /* 0x000fda00038c0000 */
.L_x_316:
[----:B------:R-:W0:Y:S01]  /*ab70*/  LDC R4, c[0x0][0x28c] ;  /* 0x0000a300ff047b82 */ /* 0x000e220000000800 */
[----:B------:R-:W-:Y:S01]  /*ab80*/  BSSY B1, `(.L_x_296) ;  /* 0x000003c000017945 */ /* 0x000fe20003800000 */
[----:B0-----:R-:W-:-:S13]  /*ab90*/  ISETP.LT.OR P6, PT, R4, 0x1, !P6 ;  /* 0x000000010400780c */ /* 0x001fda00077c1670 */
[----:B------:R-:W-:Y:S05]  /*aba0*/  @P6 BRA `(.L_x_297) ;  /* 0x0000000000e46947 */ /* 0x000fea0003800000 */
[----:B------:R-:W-:Y:S01]  /*abb0*/  LEA R12, R12, UR25, 0x2 ;  /* 0x000000190c0c7c11 */ /* 0x000fe2000f8e10ff */
[----:B------:R-:W-:Y:S01]  /*abc0*/  IMAD.MOV.U32 R15, RZ, RZ, RZ ;  /* 0x000000ffff0f7224 */ /* 0x000fe200078e00ff */
[----:B------:R-:W-:Y:S01]  /*abd0*/  LEA R20, R20, UR6, 0x8 ;  /* 0x0000000614147c11 */ /* 0x000fe2000f8e40ff */
[----:B------:R-:W-:Y:S02]  /*abe0*/  IMAD.MOV.U32 R4, RZ, RZ, R0 ;  /* 0x000000ffff047224 */ /* 0x000fe400078e0000 */
[----:B------:R-:W-:Y:S02]  /*abf0*/  IMAD.MOV.U32 R5, RZ, RZ, R10 ;  /* 0x000000ffff057224 */ /* 0x000fe400078e000a */
[----:B------:R-:W-:Y:S02]  /*ac00*/  IMAD.MOV.U32 R6, RZ, RZ, R9 ;  /* 0x000000ffff067224 */ /* 0x000fe400078e0009 */
[----:B------:R-:W-:-:S07]  /*ac10*/  IMAD.SHL.U32 R14, R12, 0x20, RZ ;  /* 0x000000200c0e7824 */ /* 0x000fce00078e00ff */
.L_x_300:
[----:B------:R-:W0:Y:S01]  /*ac20*/  S2R R12, SR_CgaCtaId ;  /* 0x00000000000c7919 */ /* 0x000e220000008800 */
[----:B------:R-:W-:Y:S02]  /*ac30*/  MOV R7, 0x400 ;  /* 0x0000040000077802 */ /* 0x000fe40000000f00 */
[----:B------:R-:W-:Y:S02]  /*ac40*/  LOP3.LUT P1, RZ, R18, 0x7f, RZ, 0xc0, !PT ;  /* 0x0000007f12ff7812 */ /* 0x000fe4000782c0ff */
[----:B0-----:R-:W-:Y:S02]  /*ac50*/  LEA R24, R12, R7, 0x18 ;  /* 0x000000070c187211 */ /* 0x001fe400078ec0ff */
[----:B------:R-:W-:-:S09]  /*ac60*/  SHF.L.U32 R7, R5, 0x1f, RZ ;  /* 0x0000001f05077819 */ /* 0x000fd200000006ff */
[----:B------:R-:W0:Y:S01]  /*ac70*/  @!P1 LDC R12, c[0x0][0x500] ;  /* 0x00014000ff0c9b82 */ /* 0x000e220000000800 */
[----:B------:R-:W-:-:S04]  /*ac80*/  IMAD R22, R6, 0x8, R24 ;  /* 0x0000000806167824 */ /* 0x000fc800078e0218 */
[----:B------:R-:W1:Y:S02]  /*ac90*/  SYNCS.PHASECHK.TRANS64.TRYWAIT P0, [R22+URZ+0x20], R7 ;  /* 0x00002007160075a7 */ /* 0x000e64000800017f */
[----:B-1----:R-:W-:Y:S05]  /*aca0*/  @!P0 BRA `(.L_x_298) ;  /* 0x0000000c007c8947 */ /* 0x002fea0003800000 */
.L_x_317:
[----:B-1----:R-:W-:Y:S01]  /*acb0*/  PRMT R7, R11, 0x9910, RZ ;  /* 0x000099100b077816 */ /* 0x002fe200000000ff */
[----:B0-----:R0:W-:Y:S03]  /*acc0*/  @!P1 SYNCS.ARRIVE.TRANS64 RZ, [R22+URZ], R12 ;  /* 0x0000000c16ff99a7 */ /* 0x0011e6000800003f */
[----:B------:R-:W-:-:S13]  /*acd0*/  ISETP.NE.AND P0, PT, R7, 0x2, PT ;  /* 0x000000020700780c */ /* 0x000fda0003f05270 */
[----:B0-----:R-:W-:Y:S05]  /*ace0*/  @P0 BRA `(.L_x_299) ;  /* 0x0000000000040947 */ /* 0x001fea0003800000 */
[----:B------:R-:W-:Y:S01]  /*acf0*/  BPT.TRAP 0x1 ;  /* 0x000000040000795c */ /* 0x000fe20000300000 */
.L_x_299:
[----:B------:R-:W-:Y:S01]  /*ad00*/  LEA R7, R6, UR25, 0x2 ;  /* 0x0000001906077c11 */ /* 0x000fe2000f8e10ff */
[----:B------:R-:W-:Y:S01]  /*ad10*/  VIADD R4, R4, 0xffffffff ;  /* 0xffffffff04047836 */ /* 0x000fe20000000000 */
[----:B------:R-:W-:Y:S01]  /*ad20*/  R2UR UR23, R14 ;  /* 0x000000000e1772ca */ /* 0x000fe200000e0000 */
[----:B------:R-:W-:Y:S01]  /*ad30*/  UIADD3 UR14, UP0, UR28, 0xf0, URZ ;  /* 0x000000f01c0e7890 */ /* 0x000fe2000ff1e03f */
[----:B------:R-:W-:Y:S01]  /*ad40*/  R2UR UR9, R22 ;  /* 0x00000000160972ca */ /* 0x000fe200000e0000 */
[----:B------:R-:W-:Y:S01]  /*ad50*/  IMAD.SHL.U32 R7, R7, 0x800, RZ ;  /* 0x0000080007077824 */ /* 0x000fe200078e00ff */
[----:B------:R-:W-:Y:S01]  /*ad60*/  R2UR UR10, R15 ;  /* 0x000000000f0a72ca */ /* 0x000fe200000e0000 */
[----:B------:R-:W-:Y:S01]  /*ad70*/  UIADD3 UR32, UP1, UR28, 0x1f0, URZ ;  /* 0x000001f01c207890 */ /* 0x000fe2000ff3e03f */
[----:B------:R-:W-:Y:S01]  /*ad80*/  R2UR UR12, R13 ;  /* 0x000000000d0c72ca */ /* 0x000fe200000e0000 */
[--C-:B------:R-:W-:Y:S01]  /*ad90*/  IMAD R12, R7, 0x2, R24.reuse ;  /* 0x00000002070c7824 */ /* 0x100fe200078e0218 */
[----:B------:R-:W-:Y:S01]  /*ada0*/  LEA R7, R6, UR7, 0xe ;  /* 0x0000000706077c11 */ /* 0x000fe2000f8e70ff */
[----:B------:R-:W-:Y:S01]  /*adb0*/  UIADD3.X UR15, URZ, UR29, URZ, UP0, !UPT ;  /* 0x0000001d3f0f7290 */ /* 0x000fe200087fe43f */
[----:B------:R-:W-:Y:S01]  /*adc0*/  R2UR UR24, R20 ;  /* 0x00000000141872ca */ /* 0x000fe200000e0000 */
[----:B------:R-:W-:Y:S01]  /*add0*/  UPRMT UR20, URZ, 0x5410, UR18 ;  /* 0x000054103f147896 */ /* 0x000fe20008000012 */
[----:B------:R-:W-:Y:S01]  /*ade0*/  R2UR UR8, R12 ;  /* 0x000000000c0872ca */ /* 0x000fe200000e0000 */
[----:B------:R-:W-:Y:S01]  /*adf0*/  IMAD R7, R7, 0x2, R24 ;  /* 0x0000000207077824 */ /* 0x000fe200078e0218 */
[----:B------:R-:W-:Y:S01]  /*ae00*/  ISETP.GT.AND P1, PT, R4, 0x1, PT ;  /* 0x000000010400780c */ /* 0x000fe20003f24270 */
[----:B------:R-:W-:Y:S01]  /*ae10*/  VIADD R6, R6, 0x1 ;  /* 0x0000000106067836 */ /* 0x000fe20000000000 */
[----:B------:R-:W-:Y:S01]  /*ae20*/  UPRMT UR30, URZ, 0x5410, UR19 ;  /* 0x000054103f1e7896 */ /* 0x000fe20008000013 */
[----:B------:R-:W-:Y:S01]  /*ae30*/  VIADD R15, R15, 0x40 ;  /* 0x000000400f0f7836 */ /* 0x000fe20000000000 */
[----:B------:R-:W-:Y:S01]  /*ae40*/  R2UR UR11, R7 ;  /* 0x00000000070b72ca */ /* 0x000fe200000e0000 */
[----:B------:R-:W-:Y:S01]  /*ae50*/  UIADD3.X UR33, URZ, UR29, URZ, UP1, !UPT ;  /* 0x0000001d3f217290 */ /* 0x000fe20008ffe43f */
[----:B------:R-:W-:Y:S01]  /*ae60*/  ISETP.NE.AND P0, PT, R6, 0x4, PT ;  /* 0x000000040600780c */ /* 0x000fe20003f05270 */
[----:B------:R-:W-:Y:S01]  /*ae70*/  UMOV UR16, 0x0 ;  /* 0x0000000000107882 */ /* 0x000fe20000000000 */
[----:B------:R-:W-:-:S02]  /*ae80*/  UMOV UR17, 0x10000000 ;  /* 0x1000000000117882 */ /* 0x000fc40000000000 */
[----:B------:R-:W-:Y:S01]  /*ae90*/  SEL R12, RZ, 0x1, P0 ;  /* 0x00000001ff0c7807 */ /* 0x000fe20000000000 */
[----:B------:R-:W-:Y:S01]  /*aea0*/  UIADD3 UR8, UR8, 0x100, URZ ;  /* 0x0000010008087890 */ /* 0x000fe2000fffe03f */
[----:B------:R-:W-:Y:S02]  /*aeb0*/  SEL R6, R6, RZ, P0 ;  /* 0x000000ff06067207 */ /* 0x000fe40000000000 */
[----:B------:R-:W-:-:S03]  /*aec0*/  LOP3.LUT R5, R5, R12, RZ, 0x3c, !PT ;  /* 0x0000000c05057212 */ /* 0x000fc600078e3cff */
[----:B------:R-:W-:-:S03]  /*aed0*/  UIADD3 UR22, UR11, 0x10100, URZ ;  /* 0x000101000b167890 */ /* 0x000fc6000fffe03f */
[----:B------:R-:W-:Y:S02]  /*aee0*/  UMOV UR11, UR23 ;  /* 0x00000017000b7c82 */ /* 0x000fe40008000000 */
[----:B------:R0:W-:Y:S02]  /*aef0*/  UTMALDG.3D.MULTICAST [UR8], [UR14], UR20, desc[UR16] ;  /* 0x000010080e0073b4 */ /* 0x0001e40008011814 */
[----:B0-----:R-:W-:Y:S01]  /*af00*/  UMOV UR8, UR22 ;  /* 0x0000001600087c82 */ /* 0x001fe20008000000 */
[----:B------:R-:W-:Y:S02]  /*af10*/  UMOV UR11, UR24 ;  /* 0x00000018000b7c82 */ /* 0x000fe40008000000 */
[----:B------:R0:W-:Y:S02]  /*af20*/  UTMALDG.3D.MULTICAST [UR8], [UR32], UR30, desc[UR16] ;  /* 0x00001008200073b4 */ /* 0x0001e4000801181e */
[----:B0-----:R-:W-:Y:S05]  /*af30*/  @P1 BRA `(.L_x_300) ;  /* 0xfffffffc00381947 */ /* 0x001fea000383ffff */
.L_x_297:
[----:B------:R-:W-:Y:S05]  /*af40*/  BSYNC B1 ;  /* 0x0000000000017941 */ /* 0x000fea0003800000 */
.L_x_296:
[----:B------:R-:W-:Y:S01]  /*af50*/  LOP3.LUT P1, RZ, R3, 0xff, RZ, 0xc0, !PT ;  /* 0x000000ff03ff7812 */ /* 0x000fe2000782c0ff */
[----:B------:R-:W-:Y:S01]  /*af60*/  IMAD.IADD R9, R8, 0x1, R9 ;  /* 0x0000000108097824 */ /* 0x000fe200078e0209 */
[----:B------:R-:W-:Y:S01]  /*af70*/  IADD3 R16, P2, R16, UR26, RZ ;  /* 0x0000001a10107c10 */ /* 0x000fe2000ff5e0ff */
[----:B------:R-:W-:Y:S01]  /*af80*/  ULDC.64 UR8, c[0x0][0x650] ;  /* 0x0001940000087ab9 */ /* 0x000fe20000000a00 */
[----:B------:R-:W-:Y:S01]  /*af90*/  BSSY B1, `(.L_x_301) ;  /* 0x000006b000017945 */ /* 0x000fe20003800000 */
[----:B------:R-:W-:Y:S01]  /*afa0*/  IMAD.MOV.U32 R12, RZ, RZ, -0x1 ;  /* 0xffffffffff0c7424 */ /* 0x000fe200078e00ff */
[----:B------:R-:W-:Y:S01]  /*afb0*/  SHF.R.U32.HI R3, RZ, 0x2, R9 ;  /* 0x00000002ff037819 */ /* 0x000fe20000011609 */
[----:B------:R-:W-:Y:S01]  /*afc0*/  IMAD.MOV.U32 R20, RZ, RZ, -0x1 ;  /* 0xffffffffff147424 */ /* 0x000fe200078e00ff */
[----:B------:R-:W-:Y:S01]  /*afd0*/  ISETP.GT.U32.AND P0, PT, R9, 0x3, PT ;  /* 0x000000030900780c */ /* 0x000fe20003f04070 */
[----:B------:R-:W-:Y:S01]  /*afe0*/  IMAD.MOV.U32 R13, RZ, RZ, -0x1 ;  /* 0xffffffffff0d7424 */ /* 0x000fe200078e00ff */
[----:B------:R-:W-:-:S02]  /*aff0*/  LOP3.LUT R3, R3, 0x1, RZ, 0xc0, !PT ;  /* 0x0000000103037812 */ /* 0x000fc400078ec0ff */
[----:B------:R-:W-:Y:S01]  /*b000*/  ISETP.LT.U32.AND P0, PT, R8, 0x4, P0 ;  /* 0x000000040800780c */ /* 0x000fe20000701070 */
[----:B------:R-:W0:Y:S01]  /*b010*/  @P1 S2R R5, SR_CgaCtaId ;  /* 0x0000000000051919 */ /* 0x000e220000008800 */
[----:B------:R-:W-:Y:S02]  /*b020*/  @P1 MOV R4, 0x400 ;  /* 0x0000040000041802 */ /* 0x000fe40000000f00 */
[----:B------:R-:W-:Y:S02]  /*b030*/  IADD3.X R17, R17, UR21, RZ, P2, !PT ;  /* 0x0000001511117c10 */ /* 0x000fe400097fe4ff */
[----:B------:R-:W-:Y:S02]  /*b040*/  ISETP.GE.U32.AND P2, PT, R16, UR8, PT ;  /* 0x0000000810007c0c */ /* 0x000fe4000bf46070 */
[----:B------:R-:W-:Y:S02]  /*b050*/  LOP3.LUT R9, R9, 0x3, RZ, 0xc0, !PT ;  /* 0x0000000309097812 */ /* 0x000fe400078ec0ff */
[----:B0-----:R-:W-:-:S04]  /*b060*/  @P1 LEA R4, R5, R4, 0x18 ;  /* 0x0000000405041211 */ /* 0x001fc800078ec0ff */
[----:B------:R0:W-:Y:S01]  /*b070*/  @P1 SYNCS.ARRIVE.TRANS64.A1T0 RZ, [R4+URZ+0x58], RZ ;  /* 0x000058ff04ff19a7 */ /* 0x0001e2000810003f */
[----:B------:R-:W-:Y:S02]  /*b080*/  ISETP.NE.U32.AND P1, PT, R3, 0x1, PT ;  /* 0x000000010300780c */ /* 0x000fe40003f25070 */
[----:B------:R-:W-:Y:S02]  /*b090*/  SEL R3, RZ, 0x1, !P0 ;  /* 0x00000001ff037807 */ /* 0x000fe40004000000 */
[----:B------:R-:W-:Y:S02]  /*b0a0*/  ISETP.GE.U32.AND.EX P0, PT, R17, UR9, PT, P2 ;  /* 0x0000000911007c0c */ /* 0x000fe4000bf06120 */
[----:B------:R-:W-:-:S04]  /*b0b0*/  ISETP.GT.U32.AND P1, PT, R8, 0x3, !P1 ;  /* 0x000000030800780c */ /* 0x000fc80004f24070 */
[----:B0-----:R-:W-:-:S04]  /*b0c0*/  SEL R4, RZ, 0x1, !P1 ;  /* 0x00000001ff047807 */ /* 0x001fc80004800000 */
[--C-:B------:R-:W-:Y:S02]  /*b0d0*/  LOP3.LUT R10, R4, R10, R3.reuse, 0x96, !PT ;  /* 0x0000000a040a7212 */ /* 0x100fe400078e9603 */
[----:B------:R-:W-:Y:S02]  /*b0e0*/  PRMT R4, RZ, 0x7610, R4 ;  /* 0x00007610ff047816 */ /* 0x000fe40000000004 */
[----:B------:R-:W-:Y:S01]  /*b0f0*/  PRMT R3, RZ, 0x7610, R3 ;  /* 0x00007610ff037816 */ /* 0x000fe20000000003 */
[----:B------:R-:W-:Y:S06]  /*b100*/  @P0 BRA `(.L_x_302) ;  /* 0x00000004004c0947 */ /* 0x000fec0003800000 */
[----:B------:R-:W0:Y:S01]  /*b110*/  S2R R14, SR_CTAID.X ;  /* 0x00000000000e7919 */ /* 0x000e220000002500 */
[----:B------:R-:W-:Y:S01]  /*b120*/  ULDC.64 UR8, c[0x0][0x628] ;  /* 0x00018a0000087ab9 */ /* 0x000fe20000000a00 */
[----:B------:R-:W1:Y:S01]  /*b130*/  LDC R15, c[0x0][0x144] ;  /* 0x00005100ff0f7b82 */ /* 0x000e620000000800 */
[----:B------:R-:W-:Y:S01]  /*b140*/  ISETP.NE.U32.AND P0, PT, RZ, UR8, PT ;  /* 0x00000008ff007c0c */ /* 0x000fe2000bf05070 */
[----:B------:R-:W2:Y:S01]  /*b150*/  S2R R12, SR_CTAID.Y ;  /* 0x00000000000c7919 */ /* 0x000ea20000002600 */
[----:B------:R-:W-:Y:S01]  /*b160*/  ULDC UR10, c[0x0][0x150] ;  /* 0x00005400000a7ab9 */ /* 0x000fe20000000800 */
[----:B------:R-:W-:Y:S01]  /*b170*/  ULDC UR11, c[0x0][0x630] ;  /* 0x00018c00000b7ab9 */ /* 0x000fe20000000800 */
[----:B------:R-:W-:Y:S01]  /*b180*/  ISETP.NE.AND.EX P0, PT, RZ, UR9, PT, P0 ;  /* 0x00000009ff007c0c */ /* 0x000fe2000bf05300 */
[----:B------:R-:W-:Y:S01]  /*b190*/  IMAD.MOV.U32 R4, RZ, RZ, R16 ;  /* 0x000000ffff047224 */ /* 0x000fe200078e0010 */
[----:B0-----:R-:W-:-:S05]  /*b1a0*/  I2FP.F32.U32 R5, R14 ;  /* 0x0000000e00057245 */ /* 0x001fca0000201000 */
[----:B------:R-:W-:Y:S01]  /*b1b0*/  FMUL R20, R5, UR10 ;  /* 0x0000000a05147c20 */ /* 0x000fe20008400000 */
[----:B------:R-:W-:-:S05]  /*b1c0*/  IMAD.MOV.U32 R5, RZ, RZ, R17 ;  /* 0x000000ffff057224 */ /* 0x000fca00078e0011 */
[----:B--2---:R-:W-:Y:S05]  /*b1d0*/  @!P0 BRA `(.L_x_303) ;  /* 0x0000000000288947 */ /* 0x004fea0003800000 */
[----:B------:R-:W-:Y:S02]  /*b1e0*/  ULDC UR10, c[0x0][0x634] ;  /* 0x00018d00000a7ab9 */ /* 0x000fe40000000800 */
[----:B------:R-:W-:-:S05]  /*b1f0*/  IADD3 R5, P0, R16, UR10, RZ ;  /* 0x0000000a10057c10 */ /* 0x000fca000ff1e0ff */
[----:B------:R-:W-:-:S04]  /*b200*/  IMAD.X R13, RZ, RZ, R17, P0 ;  /* 0x000000ffff0d7224 */ /* 0x000fc800000e0611 */
[----:B------:R-:W-:-:S04]  /*b210*/  IMAD.WIDE.U32 R6, R13, UR8, RZ ;  /* 0x000000080d067c25 */ /* 0x000fc8000f8e00ff */
[----:B------:R-:W-:-:S04]  /*b220*/  IMAD.WIDE.U32 R6, P0, R5, UR9, R6 ;  /* 0x0000000905067c25 */ /* 0x000fc8000f800006 */
[----:B------:R-:W-:-:S04]  /*b230*/  IMAD.WIDE.U32 R4, R5, UR8, RZ ;  /* 0x0000000805047c25 */ /* 0x000fc8000f8e00ff */
[----:B------:R-:W-:Y:S01]  /*b240*/  IMAD.MOV.U32 R4, RZ, RZ, R7 ;  /* 0x000000ffff047224 */ /* 0x000fe200078e0007 */
[----:B------:R-:W-:Y:S01]  /*b250*/  IADD3 RZ, P1, R5, R6, RZ ;  /* 0x0000000605ff7210 */ /* 0x000fe20007f3e0ff */
[----:B------:R-:W-:-:S04]  /*b260*/  IMAD.X R5, RZ, RZ, RZ, P0 ;  /* 0x000000ffff057224 */ /* 0x000fc800000e06ff */
[----:B------:R-:W-:-:S08]  /*b270*/  IMAD.WIDE.U32.X R4, R13, UR9, R4, P1 ;  /* 0x000000090d047c25 */ /* 0x000fd000088e0404 */
.L_x_303:
[--C-:B------:R-:W-:Y:S01]  /*b280*/  SHF.R.U64 R13, R4, UR11, R5.reuse ;  /* 0x0000000b040d7c19 */ /* 0x100fe20008001205 */
[----:B------:R-:W0:Y:S01]  /*b290*/  F2I.U32.TRUNC.NTZ R20, R20 ;  /* 0x0000001400147305 */ /* 0x000e22000020f000 */
[----:B------:R-:W-:Y:S01]  /*b2a0*/  SHF.R.U32.HI R4, RZ, UR11, R5 ;  /* 0x0000000bff047c19 */ /* 0x000fe20008011605 */
[----:B------:R-:W-:Y:S01]  /*b2b0*/  ULDC.64 UR8, c[0x0][0x620] ;  /* 0x0001880000087ab9 */ /* 0x000fe20000000a00 */
[----:B------:R-:W-:Y:S01]  /*b2c0*/  IADD3 R7, P0, RZ, -R13, RZ ;  /* 0x8000000dff077210 */ /* 0x000fe20007f1e0ff */
[----:B------:R-:W-:Y:S01]  /*b2d0*/  ULDC.64 UR10, c[0x0][0x640] ;  /* 0x00019000000a7ab9 */ /* 0x000fe20000000a00 */
[----:B------:R-:W2:Y:S03]  /*b2e0*/  LDC R21, c[0x0][0x148] ;  /* 0x00005200ff157b82 */ /* 0x000ea60000000800 */
[----:B------:R-:W-:Y:S01]  /*b2f0*/  IMAD.X R4, RZ, RZ, ~R4, P0 ;  /* 0x000000ffff047224 */ /* 0x000fe200000e0e04 */
[----:B------:R-:W-:-:S03]  /*b300*/  ISETP.NE.U32.AND P0, PT, RZ, UR10, PT ;  /* 0x0000000aff007c0c */ /* 0x000fc6000bf05070 */
[----:B------:R-:W-:Y:S01]  /*b310*/  IMAD R6, R4, UR8, RZ ;  /* 0x0000000804067c24 */ /* 0x000fe2000f8e02ff */
[----:B------:R-:W-:Y:S01]  /*b320*/  ISETP.NE.AND.EX P0, PT, RZ, UR11, PT, P0 ;  /* 0x0000000bff007c0c */ /* 0x000fe2000bf05300 */
[----:B------:R-:W-:Y:S01]  /*b330*/  IMAD.WIDE.U32 R4, R7, UR8, R16 ;  /* 0x0000000807047c25 */ /* 0x000fe2000f8e0010 */
[----:B------:R-:W-:-:S03]  /*b340*/  ULDC UR8, c[0x0][0x618] ;  /* 0x0001860000087ab9 */ /* 0x000fc60000000800 */
[----:B------:R-:W-:Y:S01]  /*b350*/  IMAD R7, R7, UR9, R6 ;  /* 0x0000000907077c24 */ /* 0x000fe2000f8e0206 */
[----:B------:R-:W-:Y:S01]  /*b360*/  ULDC UR9, c[0x0][0x154] ;  /* 0x0000550000097ab9 */ /* 0x000fe20000000800 */
[----:B0-----:R-:W-:Y:S02]  /*b370*/  IMAD.MOV R6, RZ, RZ, -R20 ;  /* 0x000000ffff067224 */ /* 0x001fe400078e0a14 */
[----:B------:R-:W-:Y:S02]  /*b380*/  IMAD.IADD R5, R5, 0x1, R7 ;  /* 0x0000000105057824 */ /* 0x000fe400078e0207 */
[----:B-1----:R-:W-:Y:S01]  /*b390*/  IMAD R14, R15, R6, R14 ;  /* 0x000000060f0e7224 */ /* 0x002fe200078e020e */
[----:B------:R-:W-:Y:S02]  /*b3a0*/  I2FP.F32.U32 R6, R12 ;  /* 0x0000000c00067245 */ /* 0x000fe40000201000 */
[--C-:B------:R-:W-:Y:S02]  /*b3b0*/  SHF.R.U64 R15, R4, UR8, R5.reuse ;  /* 0x00000008040f7c19 */ /* 0x100fe40008001205 */
[----:B------:R-:W-:Y:S01]  /*b3c0*/  SHF.R.U32.HI R4, RZ, UR8, R5 ;  /* 0x00000008ff047c19 */ /* 0x000fe20008011605 */
[----:B------:R-:W-:Y:S01]  /*b3d0*/  FMUL R6, R6, UR9 ;  /* 0x0000000906067c20 */ /* 0x000fe20008400000 */
[----:B------:R-:W-:-:S02]  /*b3e0*/  ULDC UR8, c[0x0][0x608] ;  /* 0x0001820000087ab9 */ /* 0x000fc40000000800 */
[--C-:B------:R-:W-:Y:S01]  /*b3f0*/  SHF.R.U64 R22, R15, UR8, R4.reuse ;  /* 0x000000080f167c19 */ /* 0x100fe20008001204 */
[----:B------:R0:W1:Y:S01]  /*b400*/  F2I.U32.TRUNC.NTZ R24, R6 ;  /* 0x0000000600187305 */ /* 0x000062000020f000 */
[----:B------:R-:W-:Y:S01]  /*b410*/  SHF.R.U32.HI R5, RZ, UR8, R4 ;  /* 0x00000008ff057c19 */ /* 0x000fe20008011604 */
[----:B------:R-:W-:-:S03]  /*b420*/  ULDC UR8, c[0x0][0x658] ;  /* 0x0001960000087ab9 */ /* 0x000fc60000000800 */
[--C-:B------:R-:W-:Y:S02]  /*b430*/  SHF.R.U64 R20, R22, UR8, R5.reuse ;  /* 0x0000000816147c19 */ /* 0x100fe40008001205 */
[----:B------:R-:W-:-:S03]  /*b440*/  SHF.R.U32.HI R23, RZ, UR8, R5 ;  /* 0x00000008ff177c19 */ /* 0x000fc60008011605 */
[----:B------:R-:W-:Y:S02]  /*b450*/  IMAD.MOV.U32 R4, RZ, RZ, R20 ;  /* 0x000000ffff047224 */ /* 0x000fe400078e0014 */
[----:B------:R-:W-:Y:S01]  /*b460*/  IMAD.MOV.U32 R5, RZ, RZ, R23 ;  /* 0x000000ffff057224 */ /* 0x000fe200078e0017 */
[----:B0-----:R-:W-:Y:S06]  /*b470*/  @!P0 BRA `(.L_x_304) ;  /* 0x0000000000288947 */ /* 0x001fec0003800000 */
        /* <DEDUP_REMOVED lines=10> */
.L_x_304:
[----:B------:R-:W-:Y:S01]  /*b520*/  ISETP.NE.AND P0, PT, R2, 0x1, PT ;  /* 0x000000010200780c */ /* 0x000fe20003f05270 */
[----:B------:R-:W-:Y:S01]  /*b530*/  ULDC UR8, c[0x0][0x648] ;  /* 0x0001920000087ab9 */ /* 0x000fe20000000800 */
[----:B------:R-:W-:Y:S01]  /*b540*/  LOP3.LUT R22, R22, UR13, RZ, 0xc0, !PT ;  /* 0x0000000d16167c12 */ /* 0x000fe2000f8ec0ff */
[----:B-1----:R-:W-:Y:S01]  /*b550*/  IMAD.MOV R24, RZ, RZ, -R24 ;  /* 0x000000ffff187224 */ /* 0x002fe200078e0a18 */
[----:B------:R-:W-:Y:S01]  /*b560*/  SHF.R.U64 R5, R4, UR8, R5 ;  /* 0x0000000804057c19 */ /* 0x000fe20008001205 */
[----:B------:R-:W-:Y:S01]  /*b570*/  ULDC UR8, c[0x0][0x638] ;  /* 0x00018e0000087ab9 */ /* 0x000fe20000000800 */
[----:B------:R-:W-:Y:S01]  /*b580*/  LOP3.LUT R15, R15, UR4, RZ, 0xc0, !PT ;  /* 0x000000040f0f7c12 */ /* 0x000fe2000f8ec0ff */
[----:B------:R-:W-:Y:S01]  /*b590*/  ULDC UR9, c[0x0][0x610] ;  /* 0x0001840000097ab9 */ /* 0x000fe20000000800 */
[----:B------:R-:W-:Y:S02]  /*b5a0*/  IMAD.MOV.U32 R4, RZ, RZ, 0x1 ;  /* 0x00000001ff047424 */ /* 0x000fe400078e00ff */
[----:B------:R-:W-:-:S02]  /*b5b0*/  IMAD.MOV R7, RZ, RZ, -R5 ;  /* 0x000000ffff077224 */ /* 0x000fc400078e0a05 */
[----:B------:R-:W-:Y:S02]  /*b5c0*/  IMAD R5, R5, UR5, R22 ;  /* 0x0000000505057c24 */ /* 0x000fe4000f8e0216 */
[----:B--2---:R-:W-:Y:S02]  /*b5d0*/  @P0 IMAD R14, R21, R24, R12 ;  /* 0x00000018150e0224 */ /* 0x004fe400078e020c */
[----:B------:R-:W-:Y:S01]  /*b5e0*/  IMAD R20, R7, UR8, R20 ;  /* 0x0000000807147c24 */ /* 0x000fe2000f8e0214 */
[----:B------:R-:W-:Y:S01]  /*b5f0*/  ULDC UR8, c[0x0][0x600] ;  /* 0x0001800000087ab9 */ /* 0x000fe20000000800 */
[----:B------:R-:W-:Y:S02]  /*b600*/  IMAD R14, R5, UR9, R14 ;  /* 0x00000009050e7c24 */ /* 0x000fe4000f8e020e */
[----:B------:R-:W-:-:S05]  /*b610*/  IMAD R5, R20, UR8, R15 ;  /* 0x0000000814057c24 */ /* 0x000fca000f8e020f */
[----:B------:R-:W-:Y:S02]  /*b620*/  SEL R20, R5, R14, !P0 ;  /* 0x0000000e05147207 */ /* 0x000fe40004000000 */
[----:B------:R-:W-:-:S07]  /*b630*/  SEL R12, R14, R5, !P0 ;  /* 0x000000050e0c7207 */ /* 0x000fce0004000000 */
.L_x_302:
[----:B------:R-:W-:Y:S05]  /*b640*/  BSYNC B1 ;  /* 0x0000000000017941 */ /* 0x000fea0003800000 */
.L_x_301:
[----:B------:R-:W-:-:S13]  /*b650*/  LOP3.LUT P0, RZ, R4, 0xff, RZ, 0xc0, !PT ;  /* 0x000000ff04ff7812 */ /* 0x000fda000780c0ff */
[----:B------:R-:W-:Y:S05]  /*b660*/  @P0 BRA `(.L_x_305) ;  /* 0xfffffff400340947 */ /* 0x000fea000383ffff */
[----:B------:R-:W-:Y:S05]  /*b670*/  BSYNC B0 ;  /* 0x0000000000007941 */ /* 0x000fea0003800000 */
.L_x_294:
[----:B------:R-:W-:-:S03]  /*b680*/  UMOV UR8, 0xffffffff ;  /* 0xffffffff00087882 */ /* 0x000fc60000000000 */
[----:B------:R-:W-:Y:S05]  /*b690*/  BRA.DIV UR8, `(.L_x_306) ;  /* 0x0000000608147947 */ /* 0x000fea000b800000 */
[----:B------:R-:W-:-:S13]  /*b6a0*/  ELECT P6, URZ, PT ;  /* 0x00000000003f782f */ /* 0x000fda00038c0000 */
.L_x_320:
[----:B------:R-:W-:Y:S04]  /*b6b0*/  BSSY B0, `(.L_x_307) ;  /* 0x000002b000007945 */ /* 0x000fe80003800000 */
[----:B------:R-:W-:Y:S05]  /*b6c0*/  @!P6 BRA `(.L_x_308) ;  /* 0x0000000000a4e947 */ /* 0x000fea0003800000 */
[----:B------:R-:W-:-:S04]  /*b6d0*/  LOP3.LUT R19, R19, 0x2, RZ, 0xfc, !PT ;  /* 0x0000000213137812 */ /* 0x000fc800078efcff */
[----:B------:R-:W-:-:S13]  /*b6e0*/  ISETP.NE.AND P0, PT, R19, 0x3, PT ;  /* 0x000000031300780c */ /* 0x000fda0003f05270 */
[----:B------:R-:W-:Y:S05]  /*b6f0*/  @!P0 BRA `(.L_x_309) ;  /* 0x0000000000048947 */ /* 0x000fea0003800000 */
[----:B------:R-:W-:Y:S01]  /*b700*/  BPT.TRAP 0x1 ;  /* 0x000000040000795c */ /* 0x000fe20000300000 */
.L_x_309:
[----:B------:R-:W0:Y:S01]  /*b710*/  S2R R3, SR_CgaCtaId ;  /* 0x0000000000037919 */ /* 0x000e220000008800 */
[----:B------:R-:W-:Y:S02]  /*b720*/  MOV R0, 0x400 ;  /* 0x0000040000007802 */ /* 0x000fe40000000f00 */
[----:B------:R-:W-:Y:S02]  /*b730*/  SHF.L.U32 R2, R10, 0x1f, RZ ;  /* 0x0000001f0a027819 */ /* 0x000fe400000006ff */
[----:B0-----:R-:W-:-:S05]  /*b740*/  LEA R0, R3, R0, 0x18 ;  /* 0x0000000003007211 */ /* 0x001fca00078ec0ff */
[----:B------:R-:W-:-:S04]  /*b750*/  VIADD R0, R0, 0x20 ;  /* 0x0000002000007836 */ /* 0x000fc80000000000 */
[C---:B------:R-:W-:Y:S02]  /*b760*/  IMAD R5, R9.reuse, 0x8, R0 ;  /* 0x0000000809057824 */ /* 0x040fe400078e0200 */
[----:B------:R-:W-:Y:S02]  /*b770*/  VIADD R9, R9, 0x1 ;  /* 0x0000000109097836 */ /* 0x000fe40000000000 */
[----:B------:R-:W0:Y:S03]  /*b780*/  SYNCS.PHASECHK.TRANS64.TRYWAIT P0, [R5+URZ], R2 ;  /* 0x00000002050075a7 */ /* 0x000e26000800017f */
[----:B------:R-:W-:-:S04]  /*b790*/  ISETP.NE.AND P1, PT, R9, 0x4, PT ;  /* 0x000000040900780c */ /* 0x000fc80003f25270 */
[----:B------:R-:W-:Y:S02]  /*b7a0*/  SEL R3, RZ, 0x1, P1 ;  /* 0x00000001ff037807 */ /* 0x000fe40000800000 */
[----:B------:R-:W-:Y:S02]  /*b7b0*/  SEL R9, R9, RZ, P1 ;  /* 0x000000ff09097207 */ /* 0x000fe40000800000 */
[----:B------:R-:W-:-:S03]  /*b7c0*/  LOP3.LUT R10, R10, R3, RZ, 0x3c, !PT ;  /* 0x000000030a0a7212 */ /* 0x000fc600078e3cff */
[----:B------:R-:W-:Y:S01]  /*b7d0*/  IMAD R7, R9, 0x8, R0 ;  /* 0x0000000809077824 */ /* 0x000fe200078e0200 */
[----:B------:R-:W-:Y:S01]  /*b7e0*/  SHF.L.U32 R4, R10, 0x1f, RZ ;  /* 0x0000001f0a047819 */ /* 0x000fe200000006ff */
[----:B0-----:R-:W-:Y:S06]  /*b7f0*/  @!P0 BRA `(.L_x_310) ;  /* 0x0000000000dc8947 */ /* 0x001fec0003800000 */
.L_x_321:
[----:B------:R-:W1:Y:S01]  /*b800*/  SYNCS.PHASECHK.TRANS64.TRYWAIT P0, [R7+URZ], R4 ;  /* 0x00000004070075a7 */ /* 0x000e62000800017f */
[----:B0-----:R-:W-:-:S05]  /*b810*/  VIADD R2, R9, 0x1 ;  /* 0x0000000109027836 */ /* 0x001fca0000000000 */
[----:B------:R-:W-:-:S04]  /*b820*/  ISETP.NE.AND P1, PT, R2, 0x4, PT ;  /* 0x000000040200780c */ /* 0x000fc80003f25270 */
[----:B------:R-:W-:Y:S02]  /*b830*/  SEL R3, RZ, 0x1, P1 ;  /* 0x00000001ff037807 */ /* 0x000fe40000800000 */
[----:B------:R-:W-:Y:S02]  /*b840*/  SEL R9, R2, RZ, P1 ;  /* 0x000000ff02097207 */ /* 0x000fe40000800000 */
[----:B------:R-:W-:-:S03]  /*b850*/  LOP3.LUT R11, R10, R3, RZ, 0x3c, !PT ;  /* 0x000000030a0b7212 */ /* 0x000fc600078e3cff */
[----:B------:R-:W-:Y:S01]  /*b860*/  IMAD R6, R9, 0x8, R0 ;  /* 0x0000000809067824 */ /* 0x000fe200078e0200 */
[----:B------:R-:W-:Y:S01]  /*b870*/  SHF.L.U32 R5, R11, 0x1f, RZ ;  /* 0x0000001f0b057819 */ /* 0x000fe200000006ff */
[----:B-1----:R-:W-:Y:S06]  /*b880*/  @!P0 BRA `(.L_x_311) ;  /* 0x0000000000cc8947 */ /* 0x002fec0003800000 */
.L_x_322:
[----:B------:R-:W1:Y:S01]  /*b890*/  SYNCS.PHASECHK.TRANS64.TRYWAIT P0, [R6+URZ], R5 ;  /* 0x00000005060075a7 */ /* 0x000e62000800017f */
[----:B------:R-:W-:-:S05]  /*b8a0*/  VIADD R2, R9, 0x1 ;  /* 0x0000000109027836 */ /* 0x000fca0000000000 */
[----:B------:R-:W-:-:S04]  /*b8b0*/  ISETP.NE.AND P1, PT, R2, 0x4, PT ;  /* 0x000000040200780c */ /* 0x000fc80003f25270 */
[----:B0-----:R-:W-:Y:S02]  /*b8c0*/  SEL R4, RZ, 0x1, P1 ;  /* 0x00000001ff047807 */ /* 0x001fe40000800000 */
[----:B------:R-:W-:Y:S02]  /*b8d0*/  SEL R3, R2, RZ, P1 ;  /* 0x000000ff02037207 */ /* 0x000fe40000800000 */
[----:B------:R-:W-:Y:S01]  /*b8e0*/  LOP3.LUT R4, R11, R4, RZ, 0x3c, !PT ;  /* 0x000000040b047212 */ /* 0x000fe200078e3cff */
[----:B-1----:R-:W-:Y:S06]  /*b8f0*/  @!P0 BRA `(.L_x_312) ;  /* 0x0000000000c48947 */ /* 0x002fec0003800000 */
.L_x_323:
[----:B------:R-:W-:Y:S01]  /*b900*/  IMAD R3, R3, 0x8, R0 ;  /* 0x0000000803037824 */ /* 0x000fe200078e0200 */
[----:B------:R-:W-:-:S07]  /*b910*/  SHF.L.U32 R0, R4, 0x1f, RZ ;  /* 0x0000001f04007819 */ /* 0x000fce00000006ff */
.L_x_313:
[----:B-1----:R1:W2:Y:S02]  /*b920*/  SYNCS.PHASECHK.TRANS64.TRYWAIT P0, [R3+URZ], R0 ;  /* 0x00000000030075a7 */ /* 0x0022a4000800017f */
[----:B--2---:R-:W-:Y:S05]  /*b930*/  @!P0 NANOSLEEP.SYNCS 0x989680 ;  /* 0x009896800000895d */ /* 0x004fea0003900000 */
[----:B------:R-:W2:Y:S02]  /*b940*/  @!P0 SYNCS.PHASECHK.TRANS64 P0, [R3+URZ], R0 ;  /* 0x00000000030085a7 */ /* 0x000ea4000800007f */
[----:B--2---:R-:W-:Y:S05]  /*b950*/  @!P0 BRA `(.L_x_313) ;  /* 0xfffffffc00f08947 */ /* 0x004fea000383ffff */
.L_x_308:
[----:B------:R-:W-:Y:S05]  /*b960*/  BSYNC B0 ;  /* 0x0000000000007941 */ /* 0x000fea0003800000 */
.L_x_307:
[----:B------:R-:W-:Y:S05]  /*b970*/  EXIT ;  /* 0x000000000000794d */ /* 0x000fea0003800000 */
.L_x_21:
[----:B---3--:R3:W4:Y:S02]  /*b980*/  SYNCS.PHASECHK.TRANS64.TRYWAIT P1, [R3+URZ], R0 ;  /* 0x00000000030075a7 */ /* 0x008724000802017f */
[----:B----4-:R-:W-:Y:S05]  /*b990*/  @!P1 NANOSLEEP.SYNCS 0x989680 ;  /* 0x009896800000995d */ /* 0x010fea0003900000 */
[----:B------:R-:W4:Y:S02]  /*b9a0*/  @!P1 SYNCS.PHASECHK.TRANS64 P1, [R3+URZ], R0 ;  /* 0x00000000030095a7 */ /* 0x000f24000802007f */
[----:B----4-:R-:W-:Y:S05]  /*b9b0*/  @!P1 BRA `(.L_x_21) ;  /* 0xfffffffc00f09947 */ /* 0x010fea000383ffff */
[----:B------:R-:W-:Y:S05]  /*b9c0*/  BRA `(.L_x_20) ;  /* 0xffffff5800d47947 */ /* 0x000fea000383ffff */
.L_x_26:
[----:B-1----:R1:W2:Y:S02]  /*b9d0*/  SYNCS.PHASECHK.TRANS64.TRYWAIT P1, [R5+URZ], R4 ;  /* 0x00000004050075a7 */ /* 0x0022a4000802017f */
[----:B--2---:R-:W-:Y:S05]  /*b9e0*/  @!P1 NANOSLEEP.SYNCS 0x989680 ;  /* 0x009896800000995d */ /* 0x004fea0003900000 */
[----:B------:R-:W2:Y:S02]  /*b9f0*/  @!P1 SYNCS.PHASECHK.TRANS64 P1, [R5+URZ], R4 ;  /* 0x00000004050095a7 */ /* 0x000ea4000802007f */
[----:B--2---:R-:W-:Y:S05]  /*ba00*/  @!P1 BRA `(.L_x_26) ;  /* 0xfffffffc00f09947 */ /* 0x004fea000383ffff */
[----:B------:R-:W-:Y:S05]  /*ba10*/  BRA `(.L_x_25) ;  /* 0xffffff5c00d07947 */ /* 0x000fea000383ffff */
.L_x_295:
[----:B------:R-:W-:Y:S01]  /*ba20*/  BSSY B1, `(.L_x_314) ;  /* 0x0000006000017945 */ /* 0x000fe20003800000 */
[----:B------:R-:W-:-:S07]  /*ba30*/  IMAD.MOV.U32 R15, RZ, RZ, -0x1 ;  /* 0xffffffffff0f7424 */ /* 0x000fce00078e00ff */
[----:B------:R-:W-:Y:S05]  /*ba40*/  WARPSYNC.COLLECTIVE R15, `(.L_x_315) ;  /* 0x000000000f0c7348 */ /* 0x000fea0003c00000 */
[----:B------:R-:W-:Y:S02]  /*ba50*/  ELECT P6, UR62, PT ;  /* 0x00000000003e782f */ /* 0x000fe400038c0000 */
[----:B------:R-:W-:Y:S01]  /*ba60*/  MOV R14, UR62 ;  /* 0x0000003e000e7c02 */ /* 0x000fe20008000f00 */
[----:B------:R-:W-:Y:S10]  /*ba70*/  ENDCOLLECTIVE ;  /* 0x000000000000791b */ /* 0x000ff40003800000 */
.L_x_315:
[----:B------:R-:W-:Y:S05]  /*ba80*/  BSYNC B1 ;  /* 0x0000000000017941 */ /* 0x000fea0003800000 */
.L_x_314:
[----:B------:R-:W-:Y:S05]  /*ba90*/  BRA `(.L_x_316) ;  /* 0xfffffff000347947 */ /* 0x000fea000383ffff */
.L_x_298:
[----:B-1----:R1:W2:Y:S02]  /*baa0*/  SYNCS.PHASECHK.TRANS64.TRYWAIT P0, [R22+URZ+0x20], R7 ;  /* 0x00002007160075a7 */ /* 0x0022a4000800017f */
[----:B--2---:R-:W-:Y:S05]  /*bab0*/  @!P0 NANOSLEEP.SYNCS 0x989680 ;  /* 0x009896800000895d */ /* 0x004fea0003900000 */
[----:B------:R-:W2:Y:S02]  /*bac0*/  @!P0 SYNCS.PHASECHK.TRANS64 P0, [R22+URZ+0x20], R7 ;  /* 0x00002007160085a7 */ /* 0x000ea4000800007f */
[----:B--2---:R-:W-:Y:S05]  /*bad0*/  @!P0 BRA `(.L_x_298) ;  /* 0xfffffffc00f08947 */ /* 0x004fea000383ffff */
[----:B------:R-:W-:Y:S05]  /*bae0*/  BRA `(.L_x_317) ;  /* 0xfffffff000707947 */ /* 0x000fea000383ffff */
.L_x_306:
[----:B------:R-:W-:Y:S01]  /*baf0*/  BSSY B0, `(.L_x_318) ;  /* 0x0000006000007945 */ /* 0x000fe20003800000 */
[----:B------:R-:W-:-:S07]  /*bb00*/  IMAD.MOV.U32 R15, RZ, RZ, -0x1 ;  /* 0xffffffffff0f7424 */ /* 0x000fce00078e00ff */
[----:B------:R-:W-:Y:S05]  /*bb10*/  WARPSYNC.COLLECTIVE R15, `(.L_x_319) ;  /* 0x000000000f0c7348 */ /* 0x000fea0003c00000 */
[----:B------:R-:W-:Y:S02]  /*bb20*/  ELECT P6, UR62, PT ;  /* 0x00000000003e782f */ /* 0x000fe400038c0000 */
[----:B------:R-:W-:Y:S01]  /*bb30*/  MOV R14, UR62 ;  /* 0x0000003e000e7c02 */ /* 0x000fe20008000f00 */
[----:B------:R-:W-:Y:S10]  /*bb40*/  ENDCOLLECTIVE ;  /* 0x000000000000791b */ /* 0x000ff40003800000 */
.L_x_319:
[----:B------:R-:W-:Y:S05]  /*bb50*/  BSYNC B0 ;  /* 0x0000000000007941 */ /* 0x000fea0003800000 */
.L_x_318:
[----:B------:R-:W-:Y:S05]  /*bb60*/  BRA `(.L_x_320) ;  /* 0xfffffff800d07947 */ /* 0x000fea000383ffff */
.L_x_310:
[----:B0-----:R0:W1:Y:S02]  /*bb70*/  SYNCS.PHASECHK.TRANS64.TRYWAIT P0, [R5+URZ], R2 ;  /* 0x00000002050075a7 */ /* 0x001064000800017f */
[----:B-1----:R-:W-:Y:S05]  /*bb80*/  @!P0 NANOSLEEP.SYNCS 0x989680 ;  /* 0x009896800000895d */ /* 0x002fea0003900000 */
[----:B------:R-:W1:Y:S02]  /*bb90*/  @!P0 SYNCS.PHASECHK.TRANS64 P0, [R5+URZ], R2 ;  /* 0x00000002050085a7 */ /* 0x000e64000800007f */
[----:B-1----:R-:W-:Y:S05]  /*bba0*/  @!P0 BRA `(.L_x_310) ;  /* 0xfffffffc00f08947 */ /* 0x002fea000383ffff */
[----:B------:R-:W-:Y:S05]  /*bbb0*/  BRA `(.L_x_321) ;  /* 0xfffffffc00107947 */ /* 0x000fea000383ffff */
.L_x_311:
[----:B0-----:R0:W1:Y:S02]  /*bbc0*/  SYNCS.PHASECHK.TRANS64.TRYWAIT P0, [R7+URZ], R4 ;  /* 0x00000004070075a7 */ /* 0x001064000800017f */
[----:B-1----:R-:W-:Y:S05]  /*bbd0*/  @!P0 NANOSLEEP.SYNCS 0x989680 ;  /* 0x009896800000895d */ /* 0x002fea0003900000 */
[----:B------:R-:W1:Y:S02]  /*bbe0*/  @!P0 SYNCS.PHASECHK.TRANS64 P0, [R7+URZ], R4 ;  /* 0x00000004070085a7 */ /* 0x000e64000800007f */
[----:B-1----:R-:W-:Y:S05]  /*bbf0*/  @!P0 BRA `(.L_x_311) ;  /* 0xfffffffc00f08947 */ /* 0x002fea000383ffff */
[----:B------:R-:W-:Y:S05]  /*bc00*/  BRA `(.L_x_322) ;  /* 0xfffffffc00207947 */ /* 0x000fea000383ffff */
.L_x_312:
[----:B0-----:R0:W1:Y:S02]  /*bc10*/  SYNCS.PHASECHK.TRANS64.TRYWAIT P0, [R6+URZ], R5 ;  /* 0x00000005060075a7 */ /* 0x001064000800017f */
[----:B-1----:R-:W-:Y:S05]  /*bc20*/  @!P0 NANOSLEEP.SYNCS 0x989680 ;  /* 0x009896800000895d */ /* 0x002fea0003900000 */
[----:B------:R-:W1:Y:S02]  /*bc30*/  @!P0 SYNCS.PHASECHK.TRANS64 P0, [R6+URZ], R5 ;  /* 0x00000005060085a7 */ /* 0x000e64000800007f */
[----:B-1----:R-:W-:Y:S05]  /*bc40*/  @!P0 BRA `(.L_x_312) ;  /* 0xfffffffc00f08947 */ /* 0x002fea000383ffff */
[----:B------:R-:W-:Y:S05]  /*bc50*/  BRA `(.L_x_323) ;  /* 0xfffffffc00287947 */ /* 0x000fea000383ffff */
.L_x_324:
[----:B------:R-:W-:-:S00]  /*bc60*/  BRA `(.L_x_324) ;  /* 0xfffffffc00fc7947 */ /* 0x000fc0000383ffff */
[----:B------:R-:W-:-:S00]  /*bc70*/  NOP ;  /* 0x0000000000007918 */ /* 0x000fc00000000000 */
        /* <DEDUP_REMOVED lines=8> */
.L_x_325:


//--------------------- .nv.global.init           --------------------------
	.section	.nv.global.init,"aw",@progbits
.nv.global.init:
	.type		$str$22,@object
	.size		$str$22,($str$23 - $str$22)
$str$22:
        /*0000*/ 	.byte	0x6b, 0x5f, 0x74, 0x69, 0x6c, 0x65, 0x5f, 0x63, 0x6f, 0x75, 0x6e, 0x74, 0x20, 0x3e, 0x3d, 0x20
        /*0010*/ 	.byte	0x31, 0x00
	.type		$str$23,@object
	.size		$str$23,(__unnamed_1 - $str$23)
$str$23:
        /*0012*/ 	.byte	0x2f, 0x74, 0x6d, 0x70, 0x2f, 0x63, 0x75, 0x74, 0x6c, 0x61, 0x73, 0x73, 0x5f, 0x73, 0x77, 0x65
        /*0022*/ 	.byte	0x65, 0x70, 0x5f, 0x73, 0x72, 0x63, 0x2f, 0x69, 0x6e, 0x63, 0x6c, 0x75, 0x64, 0x65, 0x2f, 0x63
        /*0032*/ 	.byte	0x75, 0x74, 0x6c, 0x61, 0x73, 0x73, 0x2f, 0x67, 0x65, 0x6d, 0x6d, 0x2f, 0x63, 0x6f, 0x6c, 0x6c
        /*0042*/ 	.byte	0x65, 0x63, 0x74, 0x69, 0x76, 0x65, 0x2f, 0x73, 0x6d, 0x39, 0x30, 0x5f, 0x6d, 0x6d, 0x61, 0x5f
        /*0052*/ 	.byte	0x74, 0x6d, 0x61, 0x5f, 0x67, 0x6d, 0x6d, 0x61, 0x5f, 0x73, 0x73, 0x5f, 0x77, 0x61, 0x72, 0x70
        /*0062*/ 	.byte	0x73, 0x70, 0x65, 0x63, 0x69, 0x61, 0x6c, 0x69, 0x7a, 0x65, 0x64, 0x2e, 0x68, 0x70, 0x70, 0x00
	.type		__unnamed_1,@object
	.size		__unnamed_1,(.L_0 - __unnamed_1)
__unnamed_1:
        /*0072*/ 	.byte	0x76, 0x6f, 0x69, 0x64, 0x20, 0x63, 0x75, 0x74, 0x6c, 0x61, 0x73, 0x73, 0x3a, 0x3a, 0x67, 0x65
        /* <DEDUP_REMOVED lines=181> */
        /*0bd2*/ 	.byte	0x69, 0x64, 0x65, 0x6e, 0x74, 0x69, 0x74, 0x79, 0x5d, 0x00
.L_0:


//--------------------- .nv.shared._ZN7cutlass13device_kernelINS_4gemm6kernel13GemmUniversalIN4cute5tupleIJiiiiEEENS1_10collective13CollectiveMmaINS1_34MainloopSm90TmaGmmaWarpSpecializedILi4ENS5_IJNS4_1CILi2EEENSA_ILi4EEENSA_ILi1EEEEEENS1_35KernelTmaWarpSpecializedCooperativeEEENS5_IJNSA_ILi128EEENSA_ILi256EEENSA_ILi64EEEEEENS_10bfloat16_tENS5_IJlSD_lEEESL_SM_NS4_8TiledMMAINS4_8MMA_AtomIJNS4_4SM904GMMA28MMA_64x256x16_F32BF16BF16_SSILNSQ_5MajorE0ELSS_0ELNSQ_7ScaleInE1ELST_1EEEEEENS4_6LayoutINS5_IJSB_SD_SD_EEENS5_IJSD_NSA_ILi0EEESY_EEEEENS5_IJNS4_10UnderscoreES11_S11_EEEEENS4_23SM90_TMA_LOAD_MULTICASTENS4_14ComposedLayoutINS4_7SwizzleILi3ELi4ELi3EEENS4_18smem_ptr_flag_bitsILi16EEENSW_INS5_IJNSA_ILi8EEESJ_EEENS5_IJSJ_SD_EEEEEEEvNS4_8identityES14_S1E_vS1F_EENS_8epilogue10collective6detail29Sm90TmaWarpSpecializedAdapterINS1I_15DefaultEpilogueISL_SM_SM_NS1H_6thread17LinearCombinationISL_Li1EffLNS1M_9ScaleType4KindE0ELNS_15FloatRoundStyleE2ESL_EENS1_15EpilogueDefaultEEEEEvvEEEEvNT_6ParamsE --------------------------
	.section	.nv.shared._ZN7cutlass13device_kernelINS_4gemm6kernel13GemmUniversalIN4cute5tupleIJiiiiEEENS1_10collective13CollectiveMmaINS1_34MainloopSm90TmaGmmaWarpSpecializedILi4ENS5_IJNS4_1CILi2EEENSA_ILi4EEENSA_ILi1EEEEEENS1_35KernelTmaWarpSpecializedCooperativeEEENS5_IJNSA_ILi128EEENSA_ILi256EEENSA_ILi64EEEEEENS_10bfloat16_tENS5_IJlSD_lEEESL_SM_NS4_8TiledMMAINS4_8MMA_AtomIJNS4_4SM904GMMA28MMA_64x256x16_F32BF16BF16_SSILNSQ_5MajorE0ELSS_0ELNSQ_7ScaleInE1ELST_1EEEEEENS4_6LayoutINS5_IJSB_SD_SD_EEENS5_IJSD_NSA_ILi0EEESY_EEEEENS5_IJNS4_10UnderscoreES11_S11_EEEEENS4_23SM90_TMA_LOAD_MULTICASTENS4_14ComposedLayoutINS4_7SwizzleILi3ELi4ELi3EEENS4_18smem_ptr_flag_bitsILi16EEENSW_INS5_IJNSA_ILi8EEESJ_EEENS5_IJSJ_SD_EEEEEEEvNS4_8identityES14_S1E_vS1F_EENS_8epilogue10collective6detail29Sm90TmaWarpSpecializedAdapterINS1I_15DefaultEpilogueISL_SM_SM_NS1H_6thread17LinearCombinationISL_Li1EffLNS1M_9ScaleType4KindE0ELNS_15FloatRoundStyleE2ESL_EENS1_15EpilogueDefaultEEEEEvvEEEEvNT_6ParamsE,"aw",@nobits
	.sectionflags	@""
	.align	16
	.zero		1024


//--------------------- .nv.shared.reserved.0     --------------------------
	.section	.nv.shared.reserved.0,"aw",@nobits
	.weak		__nv_reservedSMEM_offset_0_alias
	.size		__nv_reservedSMEM_offset_0_alias, 0, 0
	.other		__nv_reservedSMEM_offset_0_alias,@"STO_CUDA_RESERVED_SHARED STV_DEFAULT"
__nv_reservedSMEM_offset_0_alias:
	.zero		0


//--------------------- .nv.global                --------------------------
	.section	.nv.global,"aw",@nobits
.nv.global:
	.type		_ZN40_INTERNAL_8878794f_4_k_cu_9f978988_310274cute1_E,@object
	.size		_ZN40_INTERNAL_8878794f_4_k_cu_9f978988_310274cute1_E,(_ZN40_INTERNAL_8878794f_4_k_cu_9f978988_310274cuda3std3__45__cpo6cbeginE - _ZN40_INTERNAL_8878794f_4_k_cu_9f978988_310274cute1_E)
_ZN40_INTERNAL_8878794f_4_k_cu_9f978988_310274cute1_E:
	.zero		1
	.type		_ZN40_INTERNAL_8878794f_4_k_cu_9f978988_310274cuda3std3__45__cpo6cbeginE,@object
	.size		_ZN40_INTERNAL_8878794f_4_k_cu_9f978988_310274cuda3std3__45__cpo6cbeginE,(_ZN40_INTERNAL_8878794f_4_k_cu_9f978988_310274cuda3std3__48in_placeE - _ZN40_INTERNAL_8878794f_4_k_cu_9f978988_310274cuda3std3__45__cpo6cbeginE)
_ZN40_INTERNAL_8878794f_4_k_cu_9f978988_310274cuda3std3__45__cpo6cbeginE:
	.zero		1
	.type		_ZN40_INTERNAL_8878794f_4_k_cu_9f978988_310274cuda3std3__48in_placeE,@object
	.size		_ZN40_INTERNAL_8878794f_4_k_cu_9f978988_310274cuda3std3__48in_placeE,(_ZN40_INTERNAL_8878794f_4_k_cu_9f978988_310274cuda3std6ranges3__45__cpo9iter_moveE - _ZN40_INTERNAL_8878794f_4_k_cu_9f978988_310274cuda3std3__48in_placeE)
_ZN40_INTERNAL_8878794f_4_k_cu_9f978988_310274cuda3std3__48in_placeE:
	.zero		1
	.type		_ZN40_INTERNAL_8878794f_4_k_cu_9f978988_310274cuda3std6ranges3__45__cpo9iter_moveE,@object
	.size		_ZN40_INTERNAL_8878794f_4_k_cu_9f978988_310274cuda3std6ranges3__45__cpo9iter_moveE,(_ZN40_INTERNAL_8878794f_4_k_cu_9f978988_310274cuda3std3__45__cpo5beginE - _ZN40_INTERNAL_8878794f_4_k_cu_9f978988_310274cuda3std6ranges3__45__cpo9iter_moveE)
_ZN40_INTERNAL_8878794f_4_k_cu_9f978988_310274cuda3std6ranges3__45__cpo9iter_moveE:
	.zero		1
	.type		_ZN40_INTERNAL_8878794f_4_k_cu_9f978988_310274cuda3std3__45__cpo5beginE,@object
	.size		_ZN40_INTERNAL_8878794f_4_k_cu_9f978988_310274cuda3std3__45__cpo5beginE,(_ZN40_INTERNAL_8878794f_4_k_cu_9f978988_310274cuda3std3__442_GLOBAL__N__8878794f_4_k_cu_9f978988_310276ignoreE - _ZN40_INTERNAL_8878794f_4_k_cu_9f978988_310274cuda3std3__45__cpo5beginE)
_ZN40_INTERNAL_8878794f_4_k_cu_9f978988_310274cuda3std3__45__cpo5beginE:
	.zero		1
	.type		_ZN40_INTERNAL_8878794f_4_k_cu_9f978988_310274cuda3std3__442_GLOBAL__N__8878794f_4_k_cu_9f978988_310276ignoreE,@object
	.size		_ZN40_INTERNAL_8878794f_4_k_cu_9f978988_310274cuda3std3__442_GLOBAL__N__8878794f_4_k_cu_9f978988_310276ignoreE,(_ZN40_INTERNAL_8878794f_4_k_cu_9f978988_310274cute7productE - _ZN40_INTERNAL_8878794f_4_k_cu_9f978988_310274cuda3std3__442_GLOBAL__N__8878794f_4_k_cu_9f978988_310276ignoreE)
_ZN40_INTERNAL_8878794f_4_k_cu_9f978988_310274cuda3std3__442_GLOBAL__N__8878794f_4_k_cu_9f978988_310276ignoreE:
	.zero		1
	.type		_ZN40_INTERNAL_8878794f_4_k_cu_9f978988_310274cute7productE,@object
	.size		_ZN40_INTERNAL_8878794f_4_k_cu_9f978988_310274cute7productE,(_ZN40_INTERNAL_8878794f_4_k_cu_9f978988_310274cuda3std3__45__cpo3endE - _ZN40_INTERNAL_8878794f_4_k_cu_9f978988_310274cute7productE)
_ZN40_INTERNAL_8878794f_4_k_cu_9f978988_310274cute7productE:
	.zero		1
	.type		_ZN40_INTERNAL_8878794f_4_k_cu_9f978988_310274cuda3std3__45__cpo3endE,@object
	.size		_ZN40_INTERNAL_8878794f_4_k_cu_9f978988_310274cuda3std3__45__cpo3endE,(_ZN40_INTERNAL_8878794f_4_k_cu_9f978988_310274cuda3std3__419piecewise_constructE - _ZN40_INTERNAL_8878794f_4_k_cu_9f978988_310274cuda3std3__45__cpo3endE)
_ZN40_INTERNAL_8878794f_4_k_cu_9f978988_310274cuda3std3__45__cpo3endE:
	.zero		1
	.type		_ZN40_INTERNAL_8878794f_4_k_cu_9f978988_310274cuda3std3__419piecewise_constructE,@object
	.size		_ZN40_INTERNAL_8878794f_4_k_cu_9f978988_310274cuda3std3__419piecewise_constructE,(_ZN40_INTERNAL_8878794f_4_k_cu_9f978988_310274cuda3std3__45__cpo4cendE - _ZN40_INTERNAL_8878794f_4_k_cu_9f978988_310274cuda3std3__419piecewise_constructE)
_ZN40_INTERNAL_8878794f_4_k_cu_9f978988_310274cuda3std3__419piecewise_constructE:
	.zero		1
	.type		_ZN40_INTERNAL_8878794f_4_k_cu_9f978988_310274cuda3std3__45__cpo4cendE,@object
	.size		_ZN40_INTERNAL_8878794f_4_k_cu_9f978988_310274cuda3std3__45__cpo4cendE,(_ZN40_INTERNAL_8878794f_4_k_cu_9f978988_310274cuda3std6ranges3__45__cpo4swapE - _ZN40_INTERNAL_8878794f_4_k_cu_9f978988_310274cuda3std3__45__cpo4cendE)
_ZN40_INTERNAL_8878794f_4_k_cu_9f978988_310274cuda3std3__45__cpo4cendE:
	.zero		1
	.type		_ZN40_INTERNAL_8878794f_4_k_cu_9f978988_310274cuda3std6ranges3__45__cpo4swapE,@object
	.size		_ZN40_INTERNAL_8878794f_4_k_cu_9f978988_310274cuda3std6ranges3__45__cpo4swapE,(.L_8 - _ZN40_INTERNAL_8878794f_4_k_cu_9f978988_310274cuda3std6ranges3__45__cpo4swapE)
_ZN40_INTERNAL_8878794f_4_k_cu_9f978988_310274cuda3std6ranges3__45__cpo4swapE:
	.zero		1
.L_8:


//--------------------- .nv.constant0._ZN7cutlass13device_kernelINS_4gemm6kernel13GemmUniversalIN4cute5tupleIJiiiiEEENS1_10collective13CollectiveMmaINS1_34MainloopSm90TmaGmmaWarpSpecializedILi4ENS5_IJNS4_1CILi2EEENSA_ILi4EEENSA_ILi1EEEEEENS1_35KernelTmaWarpSpecializedCooperativeEEENS5_IJNSA_ILi128EEENSA_ILi256EEENSA_ILi64EEEEEENS_10bfloat16_tENS5_IJlSD_lEEESL_SM_NS4_8TiledMMAINS4_8MMA_AtomIJNS4_4SM904GMMA28MMA_64x256x16_F32BF16BF16_SSILNSQ_5MajorE0ELSS_0ELNSQ_7ScaleInE1ELST_1EEEEEENS4_6LayoutINS5_IJSB_SD_SD_EEENS5_IJSD_NSA_ILi0EEESY_EEEEENS5_IJNS4_10UnderscoreES11_S11_EEEEENS4_23SM90_TMA_LOAD_MULTICASTENS4_14ComposedLayoutINS4_7SwizzleILi3ELi4ELi3EEENS4_18smem_ptr_flag_bitsILi16EEENSW_INS5_IJNSA_ILi8EEESJ_EEENS5_IJSJ_SD_EEEEEEEvNS4_8identityES14_S1E_vS1F_EENS_8epilogue10collective6detail29Sm90TmaWarpSpecializedAdapterINS1I_15DefaultEpilogueISL_SM_SM_NS1H_6thread17LinearCombinationISL_Li1EffLNS1M_9ScaleType4KindE0ELNS_15FloatRoundStyleE2ESL_EENS1_15EpilogueDefaultEEEEEvvEEEEvNT_6ParamsE --------------------------
	.section	.nv.constant0._ZN7cutlass13device_kernelINS_4gemm6kernel13GemmUniversalIN4cute5tupleIJiiiiEEENS1_10collective13CollectiveMmaINS1_34MainloopSm90TmaGmmaWarpSpecializedILi4ENS5_IJNS4_1CILi2EEENSA_ILi4EEENSA_ILi1EEEEEENS1_35KernelTmaWarpSpecializedCooperativeEEENS5_IJNSA_ILi128EEENSA_ILi256EEENSA_ILi64EEEEEENS_10bfloat16_tENS5_IJlSD_lEEESL_SM_NS4_8TiledMMAINS4_8MMA_AtomIJNS4_4SM904GMMA28MMA_64x256x16_F32BF16BF16_SSILNSQ_5MajorE0ELSS_0ELNSQ_7ScaleInE1ELST_1EEEEEENS4_6LayoutINS5_IJSB_SD_SD_EEENS5_IJSD_NSA_ILi0EEESY_EEEEENS5_IJNS4_10UnderscoreES11_S11_EEEEENS4_23SM90_TMA_LOAD_MULTICASTENS4_14ComposedLayoutINS4_7SwizzleILi3ELi4ELi3EEENS4_18smem_ptr_flag_bitsILi16EEENSW_INS5_IJNSA_ILi8EEESJ_EEENS5_IJSJ_SD_EEEEEEEvNS4_8identityES14_S1E_vS1F_EENS_8epilogue10collective6detail29Sm90TmaWarpSpecializedAdapterINS1I_15DefaultEpilogueISL_SM_SM_NS1H_6thread17LinearCombinationISL_Li1EffLNS1M_9ScaleType4KindE0ELNS_15FloatRoundStyleE2ESL_EENS1_15EpilogueDefaultEEEEEvvEEEEvNT_6ParamsE,"a",@progbits
	.sectionflags	@""
	.align	4
.nv.constant0._ZN7cutlass13device_kernelINS_4gemm6kernel13GemmUniversalIN4cute5tupleIJiiiiEEENS1_10collective13CollectiveMmaINS1_34MainloopSm90TmaGmmaWarpSpecializedILi4ENS5_IJNS4_1CILi2EEENSA_ILi4EEENSA_ILi1EEEEEENS1_35KernelTmaWarpSpecializedCooperativeEEENS5_IJNSA_ILi128EEENSA_ILi256EEENSA_ILi64EEEEEENS_10bfloat16_tENS5_IJlSD_lEEESL_SM_NS4_8TiledMMAINS4_8MMA_AtomIJNS4_4SM904GMMA28MMA_64x256x16_F32BF16BF16_SSILNSQ_5MajorE0ELSS_0ELNSQ_7ScaleInE1ELST_1EEEEEENS4_6LayoutINS5_IJSB_SD_SD_EEENS5_IJSD_NSA_ILi0EEESY_EEEEENS5_IJNS4_10UnderscoreES11_S11_EEEEENS4_23SM90_TMA_LOAD_MULTICASTENS4_14ComposedLayoutINS4_7SwizzleILi3ELi4ELi3EEENS4_18smem_ptr_flag_bitsILi16EEENSW_INS5_IJNSA_ILi8EEESJ_EEENS5_IJSJ_SD_EEEEEEEvNS4_8identityES14_S1E_vS1F_EENS_8epilogue10collective6detail29Sm90TmaWarpSpecializedAdapterINS1I_15DefaultEpilogueISL_SM_SM_NS1H_6thread17LinearCombinationISL_Li1EffLNS1M_9ScaleType4KindE0ELNS_15FloatRoundStyleE2ESL_EENS1_15EpilogueDefaultEEEEEvvEEEEvNT_6ParamsE:
	.zero		1664


//--------------------- SYMBOLS --------------------------

	.type		.nv.reservedSmem.offset0,@object
	.size		.nv.reservedSmem.offset0,0x4
	.type		__assertfail,@function
